# CuTe-DSL kernel — source=cudnn_frontend_dsl family=nsa_select
# config = {"dtype": "Float16", "head_dim": 128, "block_size": 16}


// ===== COMPILED SASS (sm_100a) =====

	.target	sm_100a

	.elftype	@"ET_EXEC"


//--------------------- .note.nv.tkinfo           --------------------------
	.section	.note.nv.tkinfo,"",@"SHT_NOTE"
	.sectionflags	@"SHF_NOTE_NV_TKINFO"
	.tkinfo
        /*0018*/ 	.word	0x00000081
        /*0030*/ 	.string	""
        /*0030*/ 	.string	"ptxas"
        /*0030*/ 	.string	"Cuda compilation tools, release 12.9, V12.9.83"
        /*0030*/ 	.string	"Build system must define TOOLS_VERSION_EXTENDED"
        /*0030*/ 	.string	"-O 3 -arch sm_100a "



//--------------------- .note.nv.cuver            --------------------------
	.section	.note.nv.cuver,"",@"SHT_NOTE"
	.sectionflags	@"SHF_NOTE_NV_CUVER"
        /*0018*/ 	.short	0x0001
        /*001a*/ 	.short	0x0064
        /*001c*/ 	.short	0x0001
        /*001e*/ 	.short	0x0000
        /*0020*/ 	.short	0x0001
        /*0022*/ 	.short	0x0000


//--------------------- .nv.info                  --------------------------
	.section	.nv.info,"",@"SHT_CUDA_INFO"
	.align	4


	//----- nvinfo : EIATTR_REGCOUNT
	.align		4
        /*0000*/ 	.byte	0x04, 0x2f
        /*0002*/ 	.short	(.L_1 - .L_0)
	.align		4
.L_0:
        /*0004*/ 	.word	index@(kernel_cutlass_kernel_cudnnnative_sparse_attentionselectionNSA_select_attn_fwd_hmmaHopperSelectAttentionFwd_object_at__CopyAtom_ThrID10_TVLayoutSrc112801_TVLayoutDst112801_Valuetypef16_te_0)
        /*0008*/ 	.word	0x0000009c


	//----- nvinfo : EIATTR_FRAME_SIZE
	.align		4
.L_1:
        /*000c*/ 	.byte	0x04, 0x11
        /*000e*/ 	.short	(.L_3 - .L_2)
	.align		4
.L_2:
        /*0010*/ 	.word	index@(kernel_cutlass_kernel_cudnnnative_sparse_attentionselectionNSA_select_attn_fwd_hmmaHopperSelectAttentionFwd_object_at__CopyAtom_ThrID10_TVLayoutSrc112801_TVLayoutDst112801_Valuetypef16_te_0)
        /*0014*/ 	.word	0x00000000


	//----- nvinfo : EIATTR_MIN_STACK_SIZE
	.align		4
.L_3:
        /*0018*/ 	.byte	0x04, 0x12
        /*001a*/ 	.short	(.L_5 - .L_4)
	.align		4
.L_4:
        /*001c*/ 	.word	index@(kernel_cutlass_kernel_cudnnnative_sparse_attentionselectionNSA_select_attn_fwd_hmmaHopperSelectAttentionFwd_object_at__CopyAtom_ThrID10_TVLayoutSrc112801_TVLayoutDst112801_Valuetypef16_te_0)
        /*0020*/ 	.word	0x00000000
.L_5:


//--------------------- .nv.info.kernel_cutlass_kernel_cudnnnative_sparse_attentionselectionNSA_select_attn_fwd_hmmaHopperSelectAttentionFwd_object_at__CopyAtom_ThrID10_TVLayoutSrc112801_TVLayoutDst112801_Valuetypef16_te_0 --------------------------
	.section	.nv.info.kernel_cutlass_kernel_cudnnnative_sparse_attentionselectionNSA_select_attn_fwd_hmmaHopperSelectAttentionFwd_object_at__CopyAtom_ThrID10_TVLayoutSrc112801_TVLayoutDst112801_Valuetypef16_te_0,"",@"SHT_CUDA_INFO"
	.sectionflags	@""
	.align	4


	//----- nvinfo : EIATTR_CUDA_API_VERSION
	.align		4
        /*0000*/ 	.byte	0x04, 0x37
        /*0002*/ 	.short	(.L_7 - .L_6)
.L_6:
        /*0004*/ 	.word	0x00000081


	//----- nvinfo : EIATTR_KPARAM_INFO
	.align		4
.L_7:
        /*0008*/ 	.byte	0x04, 0x17
        /*000a*/ 	.short	(.L_9 - .L_8)
.L_8:
        /*000c*/ 	.word	0x00000000
        /*0010*/ 	.short	0x0009
        /*0012*/ 	.short	0x0228
        /*0014*/ 	.byte	0x00, 0xf0, 0x11, 0x00


	//----- nvinfo : EIATTR_KPARAM_INFO
	.align		4
.L_9:
        /*0018*/ 	.byte	0x04, 0x17
        /*001a*/ 	.short	(.L_11 - .L_10)
.L_10:
        /*001c*/ 	.word	0x00000000
        /*0020*/ 	.short	0x0008
        /*0022*/ 	.short	0x0220
        /*0024*/ 	.byte	0x00, 0xf0, 0x21, 0x00


	//----- nvinfo : EIATTR_KPARAM_INFO
	.align		4
.L_11:
        /*0028*/ 	.byte	0x04, 0x17
        /*002a*/ 	.short	(.L_13 - .L_12)
.L_12:
        /*002c*/ 	.word	0x00000000
        /*0030*/ 	.short	0x0007
        /*0032*/ 	.short	0x0218
        /*0034*/ 	.byte	0x00, 0xf0, 0x21, 0x00


	//----- nvinfo : EIATTR_KPARAM_INFO
	.align		4
.L_13:
        /*0038*/ 	.byte	0x04, 0x17
        /*003a*/ 	.short	(.L_15 - .L_14)
.L_14:
        /*003c*/ 	.word	0x00000000
        /*0040*/ 	.short	0x0006
        /*0042*/ 	.short	0x0210
        /*0044*/ 	.byte	0x00, 0xf0, 0x21, 0x00


	//----- nvinfo : EIATTR_KPARAM_INFO
	.align		4
.L_15:
        /*0048*/ 	.byte	0x04, 0x17
        /*004a*/ 	.short	(.L_17 - .L_16)
.L_16:
        /*004c*/ 	.word	0x00000000
        /*0050*/ 	.short	0x0005
        /*0052*/ 	.short	0x0208
        /*0054*/ 	.byte	0x00, 0xf0, 0x21, 0x00


	//----- nvinfo : EIATTR_KPARAM_INFO
	.align		4
.L_17:
        /*0058*/ 	.byte	0x04, 0x17
        /*005a*/ 	.short	(.L_19 - .L_18)
.L_18:
        /*005c*/ 	.word	0x00000000
        /*0060*/ 	.short	0x0004
        /*0062*/ 	.short	0x0200
        /*0064*/ 	.byte	0x00, 0xf0, 0x21, 0x00


	//----- nvinfo : EIATTR_KPARAM_INFO
	.align		4
.L_19:
        /*0068*/ 	.byte	0x04, 0x17
        /*006a*/ 	.short	(.L_21 - .L_20)
.L_20:
        /*006c*/ 	.word	0x00000000
        /*0070*/ 	.short	0x0003
        /*0072*/ 	.short	0x0180
        /*0074*/ 	.byte	0x00, 0xf0, 0x01, 0x02


	//----- nvinfo : EIATTR_KPARAM_INFO
	.align		4
.L_21:
        /*0078*/ 	.byte	0x04, 0x17
        /*007a*/ 	.short	(.L_23 - .L_22)
.L_22:
        /*007c*/ 	.word	0x00000000
        /*0080*/ 	.short	0x0002
        /*0082*/ 	.short	0x0100
        /*0084*/ 	.byte	0x00, 0xf0, 0x01, 0x02


	//----- nvinfo : EIATTR_KPARAM_INFO
	.align		4
.L_23:
        /*0088*/ 	.byte	0x04, 0x17
        /*008a*/ 	.short	(.L_25 - .L_24)
.L_24:
        /*008c*/ 	.word	0x00000000
        /*0090*/ 	.short	0x0001
        /*0092*/ 	.short	0x0080
        /*0094*/ 	.byte	0x00, 0xf0, 0x01, 0x02


	//----- nvinfo : EIATTR_KPARAM_INFO
	.align		4
.L_25:
        /*0098*/ 	.byte	0x04, 0x17
        /*009a*/ 	.short	(.L_27 - .L_26)
.L_26:
        /*009c*/ 	.word	0x00000000
        /*00a0*/ 	.short	0x0000
        /*00a2*/ 	.short	0x0000
        /*00a4*/ 	.byte	0x00, 0xf0, 0x01, 0x02


	//----- nvinfo : EIATTR_SPARSE_MMA_MASK
	.align		4
.L_27:
        /*00a8*/ 	.byte	0x03, 0x50
        /*00aa*/ 	.short	0x0000


	//----- nvinfo : EIATTR_MAXREG_COUNT
	.align		4
        /*00ac*/ 	.byte	0x03, 0x1b
        /*00ae*/ 	.short	0x00ff


	//----- nvinfo : EIATTR_NUM_BARRIERS
	.align		4
        /*00b0*/ 	.byte	0x02, 0x4c
        /*00b2*/ 	.byte	0x01
	.zero		1


	//----- nvinfo : EIATTR_INT_WARP_WIDE_INSTR_OFFSETS
	.align		4
        /*00b4*/ 	.byte	0x04, 0x31
        /*00b6*/ 	.short	(.L_29 - .L_28)


	//   ....[0]....
.L_28:
        /*00b8*/ 	.word	0x00000120


	//   ....[1]....
        /*00bc*/ 	.word	0x00000140


	//   ....[2]....
        /*00c0*/ 	.word	0x00000150


	//   ....[3]....
        /*00c4*/ 	.word	0x00000160


	//   ....[4]....
        /*00c8*/ 	.word	0x00000200


	//   ....[5]....
        /*00cc*/ 	.word	0x00000210


	//   ....[6]....
        /*00d0*/ 	.word	0x000002e0


	//   ....[7]....
        /*00d4*/ 	.word	0x00000660


	//   ....[8]....
        /*00d8*/ 	.word	0x00000670


	//   ....[9]....
        /*00dc*/ 	.word	0x00000770


	//   ....[10]....
        /*00e0*/ 	.word	0x00000780


	//   ....[11]....
        /*00e4*/ 	.word	0x00000860


	//   ....[12]....
        /*00e8*/ 	.word	0x00000870


	//   ....[13]....
        /*00ec*/ 	.word	0x00000950


	//   ....[14]....
        /*00f0*/ 	.word	0x00000960


	//   ....[15]....
        /*00f4*/ 	.word	0x00000a40


	//   ....[16]....
        /*00f8*/ 	.word	0x00000a50


	//   ....[17]....
        /*00fc*/ 	.word	0x00000b30


	//   ....[18]....
        /*0100*/ 	.word	0x00000b40


	//   ....[19]....
        /*0104*/ 	.word	0x00000c20


	//   ....[20]....
        /*0108*/ 	.word	0x00000c30


	//   ....[21]....
        /*010c*/ 	.word	0x00000d10


	//   ....[22]....
        /*0110*/ 	.word	0x00000d20


	//   ....[23]....
        /*0114*/ 	.word	0x00000e00


	//   ....[24]....
        /*0118*/ 	.word	0x00000e10


	//   ....[25]....
        /*011c*/ 	.word	0x00000ef0


	//   ....[26]....
        /*0120*/ 	.word	0x00000f00


	//   ....[27]....
        /*0124*/ 	.word	0x00000fe0


	//   ....[28]....
        /*0128*/ 	.word	0x00000ff0


	//   ....[29]....
        /*012c*/ 	.word	0x000010d0


	//   ....[30]....
        /*0130*/ 	.word	0x000010e0


	//   ....[31]....
        /*0134*/ 	.word	0x000011c0


	//   ....[32]....
        /*0138*/ 	.word	0x000011d0


	//   ....[33]....
        /*013c*/ 	.word	0x000012b0


	//   ....[34]....
        /*0140*/ 	.word	0x000012c0


	//   ....[35]....
        /*0144*/ 	.word	0x000013a0


	//   ....[36]....
        /*0148*/ 	.word	0x000013b0


	//   ....[37]....
        /*014c*/ 	.word	0x00001490


	//   ....[38]....
        /*0150*/ 	.word	0x000014a0


	//   ....[39]....
        /*0154*/ 	.word	0x00001610


	//   ....[40]....
        /*0158*/ 	.word	0x00001620


	//   ....[41]....
        /*015c*/ 	.word	0x000017d0


	//   ....[42]....
        /*0160*/ 	.word	0x000017e0


	//   ....[43]....
        /*0164*/ 	.word	0x00001f70


	//   ....[44]....
        /*0168*/ 	.word	0x00001f80


	//   ....[45]....
        /*016c*/ 	.word	0x00002110


	//   ....[46]....
        /*0170*/ 	.word	0x00002120


	//   ....[47]....
        /*0174*/ 	.word	0x000026a0


	//   ....[48]....
        /*0178*/ 	.word	0x000026e0


	//   ....[49]....
        /*017c*/ 	.word	0x00002840


	//   ....[50]....
        /*0180*/ 	.word	0x00002850


	//----- nvinfo : EIATTR_COOP_GROUP_MASK_REGIDS
	.align		4
.L_29:
        /*0184*/ 	.byte	0x04, 0x29
        /*0186*/ 	.short	(.L_31 - .L_30)


	//   ....[0]....
.L_30:
        /*0188*/ 	.word	0x0500006f


	//   ....[1]....
        /*018c*/ 	.word	0x05000071


	//   ....[2]....
        /*0190*/ 	.word	0x0500006f


	//   ....[3]....
        /*0194*/ 	.word	0x0500006c


	//   ....[4]....
        /*0198*/ 	.word	0x0500006e


	//   ....[5]....
        /*019c*/ 	.word	0x0500006e


	//   ....[6]....
        /*01a0*/ 	.word	0x0500006e


	//   ....[7]....
        /*01a4*/ 	.word	0x0500006e


	//----- nvinfo : EIATTR_COOP_GROUP_INSTR_OFFSETS
	.align		4
.L_31:
        /*01a8*/ 	.byte	0x04, 0x28
        /*01aa*/ 	.short	(.L_33 - .L_32)


	//   ....[0]....
.L_32:
        /*01ac*/ 	.word	0x00002ab0


	//   ....[1]....
        /*01b0*/ 	.word	0x00002ad0


	//   ....[2]....
        /*01b4*/ 	.word	0x00002c30


	//   ....[3]....
        /*01b8*/ 	.word	0x00002c50


	//   ....[4]....
        /*01bc*/ 	.word	0x00004540


	//   ....[5]....
        /*01c0*/ 	.word	0x000045e0


	//   ....[6]....
        /*01c4*/ 	.word	0x00004760


	//   ....[7]....
        /*01c8*/ 	.word	0x000047d0


	//----- nvinfo : EIATTR_VRC_CTA_INIT_COUNT
	.align		4
.L_33:
        /*01cc*/ 	.byte	0x02, 0x4a
	.zero		1
	.zero		1


	//----- nvinfo : EIATTR_MBARRIER_INSTR_OFFSETS
	.align		4
        /*01d0*/ 	.byte	0x04, 0x39
        /*01d2*/ 	.short	(.L_35 - .L_34)


	//   ....[0]....
.L_34:
        /*01d4*/ 	.word	0x000002c0
        /*01d8*/ 	.word	0x000000ff
        /*01dc*/ 	.word	0x00000000
        /*01e0*/ 	.short	0x0100
        /*01e2*/ 	.byte	0x08
	.zero		1


	//   ....[1]....
        /*01e4*/ 	.word	0x000002f0
        /*01e8*/ 	.word	0x000000ff
        /*01ec*/ 	.word	0x00000008
        /*01f0*/ 	.short	0x0100
        /*01f2*/ 	.byte	0x08
	.zero		1


	//   ....[2]....
        /*01f4*/ 	.word	0x00000320
        /*01f8*/ 	.word	0x000000ff
        /*01fc*/ 	.word	0x00000020
        /*0200*/ 	.short	0x0100
        /*0202*/ 	.byte	0x09
	.zero		1


	//   ....[3]....
        /*0204*/ 	.word	0x00000330
        /*0208*/ 	.word	0x000000ff
        /*020c*/ 	.word	0x00000028
        /*0210*/ 	.short	0x0100
        /*0212*/ 	.byte	0x09
	.zero		1


	//   ....[4]....
        /*0214*/ 	.word	0x00000360
        /*0218*/ 	.word	0x000000ff
        /*021c*/ 	.word	0x00000010
        /*0220*/ 	.short	0x0100
        /*0222*/ 	.byte	0x0a
	.zero		1


	//   ....[5]....
        /*0224*/ 	.word	0x00000370
        /*0228*/ 	.word	0x000000ff
        /*022c*/ 	.word	0x00000018
        /*0230*/ 	.short	0x0100
        /*0232*/ 	.byte	0x0a
	.zero		1


	//   ....[6]....
        /*0234*/ 	.word	0x00000600
        /*0238*/ 	.word	0x0000000b
        /*023c*/ 	.word	0x00000028
        /*0240*/ 	.short	0x010a
        /*0242*/ 	.byte	0xff
	.zero		1


	//   ....[7]....
        /*0244*/ 	.word	0x00001580
        /*0248*/ 	.word	0x0000000b
        /*024c*/ 	.word	0x00000008
        /*0250*/ 	.short	0x010a
        /*0252*/ 	.byte	0xff
	.zero		1


	//   ....[8]....
        /*0254*/ 	.word	0x00001a90
        /*0258*/ 	.word	0x00000002
        /*025c*/ 	.word	0x00000020
        /*0260*/ 	.short	0x010a
        /*0262*/ 	.byte	0xff
	.zero		1


	//   ....[9]....
        /*0264*/ 	.word	0x00001ac0
        /*0268*/ 	.word	0x00000002
        /*026c*/ 	.word	0x00000020
        /*0270*/ 	.short	0x010a
        /*0272*/ 	.byte	0xff
	.zero		1


	//   ....[10]....
        /*0274*/ 	.word	0x00001cf0
        /*0278*/ 	.word	0x00000002
        /*027c*/ 	.word	0x00000000
        /*0280*/ 	.short	0x010a
        /*0282*/ 	.byte	0xff
	.zero		1


	//   ....[11]....
        /*0284*/ 	.word	0x00001df0
        /*0288*/ 	.word	0x00000069
        /*028c*/ 	.word	0x00000000
        /*0290*/ 	.short	0x010a
        /*0292*/ 	.byte	0xff
	.zero		1


	//   ....[12]....
        /*0294*/ 	.word	0x00001ed0
        /*0298*/ 	.word	0x0000006d
        /*029c*/ 	.word	0x00000018
        /*02a0*/ 	.short	0x010a
        /*02a2*/ 	.byte	0xff
	.zero		1


	//   ....[13]....
        /*02a4*/ 	.word	0x00002560
        /*02a8*/ 	.word	0x00000002
        /*02ac*/ 	.word	0x00000008
        /*02b0*/ 	.short	0x0101
        /*02b2*/ 	.byte	0xff
	.zero		1


	//   ....[14]....
        /*02b4*/ 	.word	0x00002600
        /*02b8*/ 	.word	0x00000002
        /*02bc*/ 	.word	0x00000008
        /*02c0*/ 	.short	0x010a
        /*02c2*/ 	.byte	0xff
	.zero		1


	//   ....[15]....
        /*02c4*/ 	.word	0x00002f20
        /*02c8*/ 	.word	0x00000002
        /*02cc*/ 	.word	0x00000010
        /*02d0*/ 	.short	0x010a
        /*02d2*/ 	.byte	0xff
	.zero		1


	//   ....[16]....
        /*02d4*/ 	.word	0x00002f40
        /*02d8*/ 	.word	0x00000002
        /*02dc*/ 	.word	0x00000010
        /*02e0*/ 	.short	0x010a
        /*02e2*/ 	.byte	0xff
	.zero		1


	//   ....[17]....
        /*02e4*/ 	.word	0x000031e0
        /*02e8*/ 	.word	0x00000002
        /*02ec*/ 	.word	0x00000000
        /*02f0*/ 	.short	0x010a
        /*02f2*/ 	.byte	0xff
	.zero		1


	//   ....[18]....
        /*02f4*/ 	.word	0x00003210
        /*02f8*/ 	.word	0x00000002
        /*02fc*/ 	.word	0x00000018
        /*0300*/ 	.short	0x0101
        /*0302*/ 	.byte	0xff
	.zero		1


	//   ....[19]....
        /*0304*/ 	.word	0x000042c0
        /*0308*/ 	.word	0x0000000b
        /*030c*/ 	.word	0x00000028
        /*0310*/ 	.short	0x010a
        /*0312*/ 	.byte	0xff
	.zero		1


	//   ....[20]....
        /*0314*/ 	.word	0x00004330
        /*0318*/ 	.word	0x0000000b
        /*031c*/ 	.word	0x00000008
        /*0320*/ 	.short	0x010a
        /*0322*/ 	.byte	0xff
	.zero		1


	//   ....[21]....
        /*0324*/ 	.word	0x00004380
        /*0328*/ 	.word	0x00000002
        /*032c*/ 	.word	0x00000020
        /*0330*/ 	.short	0x010a
        /*0332*/ 	.byte	0xff
	.zero		1


	//   ....[22]....
        /*0334*/ 	.word	0x000043e0
        /*0338*/ 	.word	0x00000069
        /*033c*/ 	.word	0x00000000
        /*0340*/ 	.short	0x010a
        /*0342*/ 	.byte	0xff
	.zero		1


	//   ....[23]....
        /*0344*/ 	.word	0x00004440
        /*0348*/ 	.word	0x0000006d
        /*034c*/ 	.word	0x00000018
        /*0350*/ 	.short	0x010a
        /*0352*/ 	.byte	0xff
	.zero		1


	//   ....[24]....
        /*0354*/ 	.word	0x000044a0
        /*0358*/ 	.word	0x00000002
        /*035c*/ 	.word	0x00000008
        /*0360*/ 	.short	0x010a
        /*0362*/ 	.byte	0xff
	.zero		1


	//   ....[25]....
        /*0364*/ 	.word	0x00004820
        /*0368*/ 	.word	0x00000002
        /*036c*/ 	.word	0x00000010
        /*0370*/ 	.short	0x010a
        /*0372*/ 	.byte	0xff
	.zero		1


	//----- nvinfo : EIATTR_NUM_MBARRIERS
	.align		4
.L_35:
        /*0374*/ 	.byte	0x03, 0x38
        /*0376*/ 	.short	0x0006


	//----- nvinfo : EIATTR_EXIT_INSTR_OFFSETS
	.align		4
        /*0378*/ 	.byte	0x04, 0x1c
        /*037a*/ 	.short	(.L_37 - .L_36)


	//   ....[0]....
.L_36:
        /*037c*/ 	.word	0x000004e0


	//   ....[1]....
        /*0380*/ 	.word	0x00004290


	//----- nvinfo : EIATTR_REQNTID
	.align		4
.L_37:
        /*0384*/ 	.byte	0x04, 0x10
        /*0386*/ 	.short	(.L_39 - .L_38)
.L_38:
        /*0388*/ 	.word	0x00000020
        /*038c*/ 	.word	0x00000001
        /*0390*/ 	.word	0x00000001


	//----- nvinfo : EIATTR_CRS_STACK_SIZE
	.align		4
.L_39:
        /*0394*/ 	.byte	0x04, 0x1e
        /*0396*/ 	.short	(.L_41 - .L_40)
.L_40:
        /*0398*/ 	.word	0x00000000


	//----- nvinfo : EIATTR_CBANK_PARAM_SIZE
	.align		4
.L_41:
        /*039c*/ 	.byte	0x03, 0x19
        /*039e*/ 	.short	0x022c


	//----- nvinfo : EIATTR_PARAM_CBANK
	.align		4
        /*03a0*/ 	.byte	0x04, 0x0a
        /*03a2*/ 	.short	(.L_43 - .L_42)
	.align		4
.L_42:
        /*03a4*/ 	.word	index@(.nv.constant0.kernel_cutlass_kernel_cudnnnative_sparse_attentionselectionNSA_select_attn_fwd_hmmaHopperSelectAttentionFwd_object_at__CopyAtom_ThrID10_TVLayoutSrc112801_TVLayoutDst112801_Valuetypef16_te_0)
        /*03a8*/ 	.short	0x0380
        /*03aa*/ 	.short	0x022c


	//----- nvinfo : EIATTR_SW_WAR
	.align		4
.L_43:
        /*03ac*/ 	.byte	0x04, 0x36
        /*03ae*/ 	.short	(.L_45 - .L_44)
.L_44:
        /*03b0*/ 	.word	0x00000008
.L_45:


//--------------------- .nv.compat                --------------------------
	.section	.nv.compat,"",@"SHT_CUDA_COMPAT_INFO"
	.align	4
        /*0000*/ 	.byte	0x02, 0x02, 0x02, 0x00, 0x02, 0x05, 0x05, 0x00, 0x02, 0x03, 0x01, 0x00, 0x02, 0x06, 0x01, 0x00


//--------------------- .nv.callgraph             --------------------------
	.section	.nv.callgraph,"",@"SHT_CUDA_CALLGRAPH"
	.align	4
	.sectionentsize	8
	.align		4
        /*0000*/ 	.word	0x00000000
	.align		4
        /*0004*/ 	.word	0xffffffff
	.align		4
        /*0008*/ 	.word	0x00000000
	.align		4
        /*000c*/ 	.word	0xfffffffe
	.align		4
        /*0010*/ 	.word	0x00000000
	.align		4
        /*0014*/ 	.word	0xfffffffd
	.align		4
        /*0018*/ 	.word	0x00000000
	.align		4
        /*001c*/ 	.word	0xfffffffc


//--------------------- .text.kernel_cutlass_kernel_cudnnnative_sparse_attentionselectionNSA_select_attn_fwd_hmmaHopperSelectAttentionFwd_object_at__CopyAtom_ThrID10_TVLayoutSrc112801_TVLayoutDst112801_Valuetypef16_te_0 --------------------------
	.section	.text.kernel_cutlass_kernel_cudnnnative_sparse_attentionselectionNSA_select_attn_fwd_hmmaHopperSelectAttentionFwd_object_at__CopyAtom_ThrID10_TVLayoutSrc112801_TVLayoutDst112801_Valuetypef16_te_0,"ax",@progbits
	.align	128
        .global         kernel_cutlass_kernel_cudnnnative_sparse_attentionselectionNSA_select_attn_fwd_hmmaHopperSelectAttentionFwd_object_at__CopyAtom_ThrID10_TVLayoutSrc112801_TVLayoutDst112801_Valuetypef16_te_0
        .type           kernel_cutlass_kernel_cudnnnative_sparse_attentionselectionNSA_select_attn_fwd_hmmaHopperSelectAttentionFwd_object_at__CopyAtom_ThrID10_TVLayoutSrc112801_TVLayoutDst112801_Valuetypef16_te_0,@function
        .size           kernel_cutlass_kernel_cudnnnative_sparse_attentionselectionNSA_select_attn_fwd_hmmaHopperSelectAttentionFwd_object_at__CopyAtom_ThrID10_TVLayoutSrc112801_TVLayoutDst112801_Valuetypef16_te_0,(.L_x_79 - kernel_cutlass_kernel_cudnnnative_sparse_attentionselectionNSA_select_attn_fwd_hmmaHopperSelectAttentionFwd_object_at__CopyAtom_ThrID10_TVLayoutSrc112801_TVLayoutDst112801_Valuetypef16_te_0)
        .other          kernel_cutlass_kernel_cudnnnative_sparse_attentionselectionNSA_select_attn_fwd_hmmaHopperSelectAttentionFwd_object_at__CopyAtom_ThrID10_TVLayoutSrc112801_TVLayoutDst112801_Valuetypef16_te_0,@"STO_CUDA_ENTRY STV_DEFAULT"
kernel_cutlass_kernel_cudnnnative_sparse_attentionselectionNSA_select_attn_fwd_hmmaHopperSelectAttentionFwd_object_at__CopyAtom_ThrID10_TVLayoutSrc112801_TVLayoutDst112801_Valuetypef16_te_0:
.text.kernel_cutlass_kernel_cudnnnative_sparse_attentionselectionNSA_select_attn_fwd_hmmaHopperSelectAttentionFwd_object_at__CopyAtom_ThrID10_TVLayoutSrc112801_TVLayoutDst112801_Valuetypef16_te_0:
[----:B------:R-:W1:Y:S01]  /*0000*/  LDC R1, c[0x0][0x37c] ;  /* 0x0000df00ff017b82 */ /* 0x000e620000000800 */
[----:B------:R-:W2:Y:S07]  /*0010*/  S2R R0, SR_TID.X ;  /* 0x0000000000007919 */ /* 0x000eae0000002100 */
[----:B------:R-:W3:Y:S01]  /*0020*/  LDC.64 R4, c[0x0][0x590] ;  /* 0x00016400ff047b82 */ /* 0x000ee20000000a00 */
[----:B------:R-:W-:Y:S01]  /*0030*/  BSSY.RECONVERGENT B0, `(.L_x_0) ;  /* 0x000000e000007945 */ /* 0x000fe20003800200 */
[----:B------:R-:W4:Y:S01]  /*0040*/  S2R R3, SR_CTAID.Z ;  /* 0x0000000000037919 */ /* 0x000f220000002700 */
[----:B--2---:R-:W-:-:S04]  /*0050*/  SHF.R.U32.HI R149, RZ, 0x5, R0 ;  /* 0x00000005ff957819 */ /* 0x004fc80000011600 */
[----:B------:R-:W-:-:S13]  /*0060*/  ISETP.NE.AND P2, PT, R149, RZ, PT ;  /* 0x000000ff9500720c */ /* 0x000fda0003f45270 */
[----:B-1--4-:R-:W-:Y:S05]  /*0070*/  @P2 BRA `(.L_x_1) ;  /* 0x0000000000242947 */ /* 0x012fea0003800000 */
[----:B------:R-:W1:Y:S02]  /*0080*/  LDCU.64 UR4, c[0x0][0x348] ;  /* 0x00006900ff0477ac */ /* 0x000e640008000a00 */
[----:B-1----:R-:W-:Y:S02]  /*0090*/  UIADD3 UR6, UP0, UPT, UR4, 0x80, URZ ;  /* 0x0000008004067890 */ /* 0x002fe4000ff1e0ff */
[----:B------:R1:W-:Y:S01]  /*00a0*/  UTMACCTL.PF [UR4] ;  /* 0x00000000040079b9 */ /* 0x0003e20008040000 */
[----:B------:R-:W-:Y:S02]  /*00b0*/  UIADD3 UR8, UP1, UPT, UR4, 0x180, URZ ;  /* 0x0000018004087890 */ /* 0x000fe4000ff3e0ff */
[----:B------:R-:W-:Y:S02]  /*00c0*/  UIADD3.X UR7, UPT, UPT, URZ, UR5, URZ, UP0, !UPT ;  /* 0x00000005ff077290 */ /* 0x000fe400087fe4ff */
[----:B------:R-:W-:-:S07]  /*00d0*/  UIADD3.X UR9, UPT, UPT, URZ, UR5, URZ, UP1, !UPT ;  /* 0x00000005ff097290 */ /* 0x000fce0008ffe4ff */
[----:B------:R1:W-:Y:S02]  /*00e0*/  UTMACCTL.PF [UR6] ;  /* 0x00000000060079b9 */ /* 0x0003e40008040000 */
[----:B------:R1:W-:Y:S02]  /*00f0*/  UTMACCTL.PF [UR8] ;  /* 0x00000000080079b9 */ /* 0x0003e40008040000 */
[----:B-1----:R-:W-:Y:S01]  /*0100*/  NOP ;  /* 0x0000000000007918 */ /* 0x002fe20000000000 */
.L_x_1:
[----:B------:R-:W-:Y:S05]  /*0110*/  BSYNC.RECONVERGENT B0 ;  /* 0x0000000000007941 */ /* 0x000fea0003800200 */
.L_x_0:
[----:B------:R-:W-:Y:S01]  /*0120*/  VOTEU.ALL UP3, P2 ;  /* 0x0000000000ff7886 */ /* 0x000fe20001060000 */
[----:B------:R-:W-:Y:S01]  /*0130*/  UMOV UR12, 0x1 ;  /* 0x00000001000c7882 */ /* 0x000fe20000000000 */
[----:B------:R-:W-:Y:S01]  /*0140*/  VOTEU.ALL UP2, P2 ;  /* 0x0000000000ff7886 */ /* 0x000fe20001040000 */
[----:B------:R-:W-:Y:S01]  /*0150*/  VOTEU.ALL UP1, P2 ;  /* 0x0000000000ff7886 */ /* 0x000fe20001020000 */
[----:B------:R-:W-:Y:S01]  /*0160*/  VOTEU.ALL UP0, P2 ;  /* 0x0000000000ff7886 */ /* 0x000fe20001000000 */
[----:B------:R-:W1:Y:S01]  /*0170*/  @!UP3 S2UR UR8, SR_CgaCtaId ;  /* 0x000000000008b9c3 */ /* 0x000e620000008800 */
[----:B------:R-:W-:Y:S01]  /*0180*/  @!UP3 UMOV UR4, 0x400 ;  /* 0x000004000004b882 */ /* 0x000fe20000000000 */
[----:B------:R-:W-:-:S04]  /*0190*/  @!UP3 UIADD3 UR14, UPT, UPT, -UR12, 0x100000, URZ ;  /* 0x001000000c0eb890 */ /* 0x000fc8000fffe1ff */
[----:B------:R-:W-:Y:S02]  /*01a0*/  @!UP3 USHF.L.U32 UR15, UR14, 0xb, URZ ;  /* 0x0000000b0e0fb899 */ /* 0x000fe400080006ff */
[----:B------:R-:W-:Y:S01]  /*01b0*/  @!UP3 USHF.L.U32 UR14, UR14, 0x1, URZ ;  /* 0x000000010e0eb899 */ /* 0x000fe200080006ff */
[----:B------:R-:W-:Y:S01]  /*01c0*/  @!UP3 UMOV UR10, 0x400 ;  /* 0x00000400000ab882 */ /* 0x000fe20000000000 */
[----:B------:R-:W-:-:S04]  /*01d0*/  @!UP3 UIADD3 UR16, UPT, UPT, -UR12, 0x100000, URZ ;  /* 0x001000000c10b890 */ /* 0x000fc8000fffe1ff */
[----:B------:R-:W-:Y:S02]  /*01e0*/  @!UP3 USHF.L.U32 UR17, UR16, 0xb, URZ ;  /* 0x0000000b1011b899 */ /* 0x000fe400080006ff */
[----:B------:R-:W-:Y:S01]  /*01f0*/  @!UP3 USHF.L.U32 UR16, UR16, 0x1, URZ ;  /* 0x000000011010b899 */ /* 0x000fe200080006ff */
[----:B------:R-:W-:Y:S01]  /*0200*/  VOTEU.ALL UP4, P2 ;  /* 0x0000000000ff7886 */ /* 0x000fe20001080000 */
[----:B------:R-:W-:Y:S01]  /*0210*/  VOTEU.ALL UP5, P2 ;  /* 0x0000000000ff7886 */ /* 0x000fe200010a0000 */
[----:B------:R-:W2:Y:S01]  /*0220*/  LDCU.64 UR6, c[0x0][0x358] ;  /* 0x00006b00ff0677ac */ /* 0x000ea20008000a00 */
[----:B------:R-:W4:Y:S01]  /*0230*/  @!UP3 S2UR UR5, SR_CgaCtaId ;  /* 0x000000000005b9c3 */ /* 0x000f220000008800 */
[----:B---3--:R-:W-:-:S07]  /*0240*/  IMAD.WIDE.U32 R4, R3, 0x4, R4 ;  /* 0x0000000403047825 */ /* 0x008fce00078e0004 */
[----:B------:R-:W3:Y:S01]  /*0250*/  @!UP3 S2UR UR11, SR_CgaCtaId ;  /* 0x00000000000bb9c3 */ /* 0x000ee20000008800 */
[----:B-1----:R-:W-:Y:S02]  /*0260*/  @!UP3 ULEA UR8, UR8, UR4, 0x18 ;  /* 0x000000040808b291 */ /* 0x002fe4000f8ec0ff */
[----:B----4-:R-:W-:Y:S02]  /*0270*/  @!UP3 ULEA UR9, UR5, UR4, 0x18 ;  /* 0x000000040509b291 */ /* 0x010fe4000f8ec0ff */
[----:B------:R-:W-:-:S04]  /*0280*/  @!UP3 UIADD3 UR4, UPT, UPT, -UR12, 0x100000, URZ ;  /* 0x001000000c04b890 */ /* 0x000fc8000fffe1ff */
[----:B------:R-:W-:Y:S02]  /*0290*/  @!UP3 USHF.L.U32 UR5, UR4, 0xb, URZ ;  /* 0x0000000b0405b899 */ /* 0x000fe400080006ff */
[----:B------:R-:W-:Y:S01]  /*02a0*/  @!UP3 USHF.L.U32 UR4, UR4, 0x1, URZ ;  /* 0x000000010404b899 */ /* 0x000fe200080006ff */
[----:B------:R-:W1:Y:S02]  /*02b0*/  FENCE.VIEW.ASYNC.S ;  /* 0x00000000000073c6 */ /* 0x000e640000000000 */
[----:B-1----:R-:W1:Y:S01]  /*02c0*/  @!UP2 SYNCS.EXCH.64 URZ, [UR8], UR14 ;  /* 0x0000000e08ffa5b2 */ /* 0x002e620008000100 */
[----:B---3--:R-:W-:Y:S01]  /*02d0*/  @!UP3 ULEA UR10, UR11, UR10, 0x18 ;  /* 0x0000000a0b0ab291 */ /* 0x008fe2000f8ec0ff */
[----:B------:R-:W-:Y:S01]  /*02e0*/  VOTEU.ALL UP3, P2 ;  /* 0x0000000000ff7886 */ /* 0x000fe20001060000 */
[----:B------:R-:W1:Y:S01]  /*02f0*/  @!UP1 SYNCS.EXCH.64 URZ, [UR8+0x8], UR14 ;  /* 0x0000080e08ff95b2 */ /* 0x000e620008000100 */
[----:B------:R-:W-:Y:S01]  /*0300*/  NOP ;  /* 0x0000000000007918 */ /* 0x000fe20000000000 */
[----:B-1----:R-:W-:Y:S06]  /*0310*/  BAR.SYNC.DEFER_BLOCKING 0x0 ;  /* 0x0000000000007b1d */ /* 0x002fec0000010000 */
[----:B------:R-:W1:Y:S01]  /*0320*/  @!UP0 SYNCS.EXCH.64 URZ, [UR9+0x20], UR16 ;  /* 0x0000201009ff85b2 */ /* 0x000e620008000100 */
[----:B------:R-:W1:Y:S01]  /*0330*/  @!UP3 SYNCS.EXCH.64 URZ, [UR9+0x28], UR16 ;  /* 0x0000281009ffb5b2 */ /* 0x000e620008000100 */
[----:B------:R-:W-:Y:S01]  /*0340*/  NOP ;  /* 0x0000000000007918 */ /* 0x000fe20000000000 */
[----:B-1----:R-:W-:Y:S06]  /*0350*/  BAR.SYNC.DEFER_BLOCKING 0x0 ;  /* 0x0000000000007b1d */ /* 0x002fec0000010000 */
[----:B------:R-:W1:Y:S01]  /*0360*/  @!UP4 SYNCS.EXCH.64 URZ, [UR10+0x10], UR4 ;  /* 0x000010040affc5b2 */ /* 0x000e620008000100 */
[----:B------:R3:W1:Y:S01]  /*0370*/  @!UP5 SYNCS.EXCH.64 URZ, [UR10+0x18], UR4 ;  /* 0x000018040affd5b2 */ /* 0x0006620008000100 */
[----:B------:R-:W-:Y:S01]  /*0380*/  NOP ;  /* 0x0000000000007918 */ /* 0x000fe20000000000 */
[----:B-1----:R-:W-:Y:S06]  /*0390*/  BAR.SYNC.DEFER_BLOCKING 0x0 ;  /* 0x0000000000007b1d */ /* 0x002fec0000010000 */
[----:B--2---:R-:W2:Y:S01]  /*03a0*/  LDG.E R148, desc[UR6][R4.64] ;  /* 0x0000000604947981 */ /* 0x004ea2000c1e1900 */
[----:B------:R-:W-:Y:S01]  /*03b0*/  ISETP.GT.U32.AND P0, PT, R0, 0xf, PT ;  /* 0x0000000f0000780c */ /* 0x000fe20003f04070 */
[----:B---3--:R-:W1:Y:S02]  /*03c0*/  S2UR UR4, SR_CTAID.Y ;  /* 0x00000000000479c3 */ /* 0x008e640000002600 */
[----:B------:R-:W3:Y:S06]  /*03d0*/  LDG.E R9, desc[UR6][R4.64+0x4] ;  /* 0x0000040604097981 */ /* 0x000eec000c1e1900 */
[----:B------:R-:W2:Y:S08]  /*03e0*/  S2UR UR12, SR_CTAID.X ;  /* 0x00000000000c79c3 */ /* 0x000eb00000002500 */
[----:B------:R-:W4:Y:S01]  /*03f0*/  @!P0 LDC.64 R6, c[0x0][0x598] ;  /* 0x00016600ff068b82 */ /* 0x000f220000000a00 */
[----:B-1----:R-:W-:-:S04]  /*0400*/  IMAD.U32 R3, RZ, RZ, UR4 ;  /* 0x00000004ff037e24 */ /* 0x002fc8000f8e00ff */
[----:B------:R-:W-:Y:S02]  /*0410*/  @!P0 IMAD R11, R3, 0x10, R0 ;  /* 0x00000010030b8824 */ /* 0x000fe400078e0200 */
[----:B--2---:R-:W-:-:S04]  /*0420*/  @!P0 VIADD R2, R148, UR12 ;  /* 0x0000000c94028c36 */ /* 0x004fc80008000000 */
[----:B------:R-:W-:-:S04]  /*0430*/  @!P0 IMAD R11, R2, 0x40, R11 ;  /* 0x00000040020b8824 */ /* 0x000fc800078e020b */
[----:B----4-:R-:W-:-:S06]  /*0440*/  @!P0 IMAD.WIDE R6, R11, 0x4, R6 ;  /* 0x000000040b068825 */ /* 0x010fcc00078e0206 */
[----:B------:R-:W2:Y:S01]  /*0450*/  @!P0 LDG.E R6, desc[UR6][R6.64] ;  /* 0x0000000606068981 */ /* 0x000ea2000c1e1900 */
[----:B------:R-:W1:Y:S01]  /*0460*/  @!P0 S2R R11, SR_CgaCtaId ;  /* 0x00000000000b8919 */ /* 0x000e620000008800 */
[----:B------:R-:W-:Y:S01]  /*0470*/  @!P0 MOV R2, 0x400 ;  /* 0x0000040000028802 */ /* 0x000fe20000000f00 */
[----:B---3--:R-:W-:-:S05]  /*0480*/  IMAD.IADD R9, R9, 0x1, -R148 ;  /* 0x0000000109097824 */ /* 0x008fca00078e0a94 */
[----:B------:R-:W-:Y:S02]  /*0490*/  ISETP.LE.AND P1, PT, R9, UR12, PT ;  /* 0x0000000c09007c0c */ /* 0x000fe4000bf23270 */
[----:B-1----:R-:W-:-:S05]  /*04a0*/  @!P0 LEA R11, R11, R2, 0x18 ;  /* 0x000000020b0b8211 */ /* 0x002fca00078ec0ff */
[----:B------:R-:W-:-:S05]  /*04b0*/  @!P0 IMAD R9, R0, 0x4, R11 ;  /* 0x0000000400098824 */ /* 0x000fca00078e020b */
[----:B--2---:R1:W-:Y:S01]  /*04c0*/  @!P0 STS [R9+0x3080], R6 ;  /* 0x0030800609008388 */ /* 0x0043e20000000800 */
[----:B------:R-:W-:Y:S06]  /*04d0*/  BAR.SYNC.DEFER_BLOCKING 0x0 ;  /* 0x0000000000007b1d */ /* 0x000fec0000010000 */
[----:B------:R-:W-:Y:S05]  /*04e0*/  @P1 EXIT ;  /* 0x000000000000194d */ /* 0x000fea0003800000 */
[----:B------:R-:W-:Y:S01]  /*04f0*/  R2UR UR4, R148 ;  /* 0x00000000940472ca */ /* 0x000fe200000e0000 */
[----:B------:R-:W2:-:S12]  /*0500*/  LDC.64 R4, c[0x0][0x5a0] ;  /* 0x00016800ff047b82 */ /* 0x000e980000000a00 */
[----:B------:R-:W-:Y:S01]  /*0510*/  UIADD3 UR12, UPT, UPT, UR4, UR12, URZ ;  /* 0x0000000c040c7290 */ /* 0x000fe2000fffe0ff */
[----:B------:R-:W-:Y:S01]  /*0520*/  BSSY B0, `(.L_x_2) ;  /* 0x000013e000007945 */ /* 0x000fe20003800000 */
[----:B------:R-:W3:Y:S04]  /*0530*/  LDCU UR4, c[0x0][0x5a8] ;  /* 0x0000b500ff0477ac */ /* 0x000ee80008000800 */
[----:B------:R-:W-:-:S04]  /*0540*/  IMAD.U32 R2, RZ, RZ, UR12 ;  /* 0x0000000cff027e24 */ /* 0x000fc8000f8e00ff */
[----:B------:R-:W-:-:S04]  /*0550*/  IMAD R7, R2, 0x4, R3 ;  /* 0x0000000402077824 */ /* 0x000fc800078e0203 */
[----:B--2---:R-:W-:-:S05]  /*0560*/  IMAD.WIDE R4, R7, 0x4, R4 ;  /* 0x0000000407047825 */ /* 0x004fca00078e0204 */
[----:B------:R2:W5:Y:S01]  /*0570*/  LDG.E R147, desc[UR6][R4.64] ;  /* 0x0000000604937981 */ /* 0x000562000c1e1900 */
[----:B------:R-:W-:Y:S01]  /*0580*/  LOP3.LUT R7, R0, 0xf, RZ, 0xc0, !PT ;  /* 0x0000000f00077812 */ /* 0x000fe200078ec0ff */
[----:B------:R-:W-:Y:S02]  /*0590*/  IMAD.MOV.U32 R146, RZ, RZ, 0x1 ;  /* 0x00000001ff927424 */ /* 0x000fe400078e00ff */
[----:B------:R-:W-:Y:S01]  /*05a0*/  IMAD.MOV.U32 R145, RZ, RZ, RZ ;  /* 0x000000ffff917224 */ /* 0x000fe200078e00ff */
[----:B---3--:R-:W-:Y:S06]  /*05b0*/  @P2 BRA `(.L_x_3) ;  /* 0x0000001000d02947 */ /* 0x008fec0003800000 */
[----:B--2---:R-:W2:Y:S01]  /*05c0*/  S2R R5, SR_CgaCtaId ;  /* 0x0000000000057919 */ /* 0x004ea20000008800 */
[----:B------:R-:W-:Y:S01]  /*05d0*/  MOV R4, 0x400 ;  /* 0x0000040000047802 */ /* 0x000fe20000000f00 */
[----:B------:R-:W-:-:S03]  /*05e0*/  IMAD.MOV.U32 R2, RZ, RZ, -0x80000000 ;  /* 0x80000000ff027424 */ /* 0x000fc600078e00ff */
[----:B--2---:R-:W-:-:S04]  /*05f0*/  LEA R11, R5, R4, 0x18 ;  /* 0x00000004050b7211 */ /* 0x004fc800078ec0ff */
[----:B------:R-:W2:Y:S02]  /*0600*/  SYNCS.PHASECHK.TRANS64.TRYWAIT P0, [R11+URZ+0x28], R2 ;  /* 0x000028020b0075a7 */ /* 0x000ea400080011ff */
[----:B--2---:R-:W-:Y:S05]  /*0610*/  @!P0 BRA `(.L_x_4) ;  /* 0x0000003c00208947 */ /* 0x004fea0003800000 */
.L_x_64:
[----:B------:R-:W-:Y:S02]  /*0620*/  ELECT P1, URZ, PT ;  /* 0x0000000000ff782f */ /* 0x000fe40003820000 */
[----:B------:R-:W-:Y:S02]  /*0630*/  R2UR UR5, R11 ;  /* 0x000000000b0572ca */ /* 0x000fe400000e0000 */
[----:B------:R-:W-:-:S09]  /*0640*/  ELECT P0, URZ, PT ;  /* 0x0000000000ff782f */ /* 0x000fd20003800000 */
[----:B------:R-:W-:-:S04]  /*0650*/  @P1 IMAD.MOV.U32 R4, RZ, RZ, 0x1000 ;  /* 0x00001000ff041424 */ /* 0x000fc800078e00ff */
[----:B------:R-:W-:Y:S01]  /*0660*/  VOTEU.ANY UP0, P0 ;  /* 0x0000000000ff7886 */ /* 0x000fe20000000100 */
[----:B------:R-:W-:Y:S01]  /*0670*/  VOTEU.ANY UP1, P0 ;  /* 0x0000000000ff7886 */ /* 0x000fe20000020100 */
[----:B------:R3:W-:Y:S01]  /*0680*/  @P1 SYNCS.ARRIVE.TRANS64 RZ, [R11+URZ+0x20], R4 ;  /* 0x000020040bff19a7 */ /* 0x0007e200080000ff */
[----:B------:R-:W-:Y:S02]  /*0690*/  PLOP3.LUT P1, PT, PT, PT, PT, 0x8, 0x80 ;  /* 0x000000000080781c */ /* 0x000fe40003f2e170 */
[----:B------:R-:W4:Y:S01]  /*06a0*/  @UP0 LDCU.64 UR14, c[0x0][0x348] ;  /* 0x00006900ff0e07ac */ /* 0x000f220008000a00 */
[----:B------:R-:W-:Y:S02]  /*06b0*/  @UP0 UIADD3 UR8, UPT, UPT, UR5, 0x80, URZ ;  /* 0x0000008005080890 */ /* 0x000fe4000fffe0ff */
[----:B------:R-:W-:Y:S01]  /*06c0*/  @UP0 UIADD3 UR9, UPT, UPT, UR5, 0x20, URZ ;  /* 0x0000002005090890 */ /* 0x000fe2000fffe0ff */
[----:B------:R-:W-:Y:S01]  /*06d0*/  @UP0 UMOV UR10, URZ ;  /* 0x000000ff000a0c82 */ /* 0x000fe20008000000 */
[----:B------:R-:W-:-:S10]  /*06e0*/  @UP0 UMOV UR11, URZ ;  /* 0x000000ff000b0c82 */ /* 0x000fd40008000000 */
.L_x_5:
[----:B------:R-:W-:-:S13]  /*06f0*/  @P0 ELECT P1, URZ, PT ;  /* 0x0000000000ff082f */ /* 0x000fda0003820000 */
[----:B------:R-:W-:Y:S02]  /*0700*/  @P1 R2UR.BROADCAST UR13, R3 ;  /* 0x00000000030d12ca */ /* 0x000fe400008e0000 */
[----:B------:R-:W-:-:S11]  /*0710*/  @P1 PLOP3.LUT P0, PT, P1, PT, PT, 0x8, 0x80 ;  /* 0x000000000080181c */ /* 0x000fd60000f0e170 */
[----:B----4-:R4:W-:Y:S01]  /*0720*/  @UP1 UTMALDG.4D [UR8], [UR14], desc[URZ] ;  /* 0x0000ff080e0015b4 */ /* 0x0109e20008019000 */
[----:B------:R-:W-:Y:S01]  /*0730*/  PLOP3.LUT P1, PT, PT, PT, PT, 0x8, 0x80 ;  /* 0x000000000080781c */ /* 0x000fe20003f2e170 */
[----:B----4-:R-:W-:-:S12]  /*0740*/  @P0 BRA.U.ANY `(.L_x_5) ;  /* 0xfffffffd00e80947 */ /* 0x010fd8000393ffff */
[----:B------:R-:W-:Y:S02]  /*0750*/  ELECT P0, URZ, PT ;  /* 0x0000000000ff782f */ /* 0x000fe40003800000 */
[----:B------:R-:W-:-:S11]  /*0760*/  PLOP3.LUT P1, PT, PT, PT, PT, 0x8, 0x80 ;  /* 0x000000000080781c */ /* 0x000fd60003f2e170 */
[----:B------:R-:W-:Y:S01]  /*0770*/  VOTEU.ANY UP0, P0 ;  /* 0x0000000000ff7886 */ /* 0x000fe20000000100 */
[----:B------:R-:W-:-:S04]  /*0780*/  VOTEU.ANY UP1, P0 ;  /* 0x0000000000ff7886 */ /* 0x000fc80000020100 */
[----:B------:R-:W4:Y:S01]  /*0790*/  @UP0 LDCU.64 UR14, c[0x0][0x348] ;  /* 0x00006900ff0e07ac */ /* 0x000f220008000a00 */
[----:B------:R-:W-:Y:S02]  /*07a0*/  @UP0 UIADD3 UR8, UPT, UPT, UR5, 0x180, URZ ;  /* 0x0000018005080890 */ /* 0x000fe4000fffe0ff */
[----:B------:R-:W-:Y:S01]  /*07b0*/  @UP0 UIADD3 UR9, UPT, UPT, UR5, 0x20, URZ ;  /* 0x0000002005090890 */ /* 0x000fe2000fffe0ff */
[----:B------:R-:W-:Y:S01]  /*07c0*/  @UP0 UMOV UR10, 0x8 ;  /* 0x00000008000a0882 */ /* 0x000fe20000000000 */
[----:B------:R-:W-:-:S10]  /*07d0*/  @UP0 UMOV UR11, URZ ;  /* 0x000000ff000b0c82 */ /* 0x000fd40008000000 */
.L_x_6:
        /* <DEDUP_REMOVED lines=15> */
.L_x_7:
        /* <DEDUP_REMOVED lines=15> */
.L_x_8:
        /* <DEDUP_REMOVED lines=15> */
.L_x_9:
        /* <DEDUP_REMOVED lines=15> */
.L_x_10:
        /* <DEDUP_REMOVED lines=15> */
.L_x_11:
        /* <DEDUP_REMOVED lines=15> */
.L_x_12:
        /* <DEDUP_REMOVED lines=15> */
.L_x_13:
        /* <DEDUP_REMOVED lines=15> */
.L_x_14:
        /* <DEDUP_REMOVED lines=15> */
.L_x_15:
        /* <DEDUP_REMOVED lines=15> */
.L_x_16:
        /* <DEDUP_REMOVED lines=15> */
.L_x_17:
        /* <DEDUP_REMOVED lines=15> */
.L_x_18:
        /* <DEDUP_REMOVED lines=15> */
.L_x_19:
        /* <DEDUP_REMOVED lines=15> */
.L_x_20:
[----:B------:R-:W-:-:S13]  /*1500*/  @P0 ELECT P1, URZ, PT ;  /* 0x0000000000ff082f */ /* 0x000fda0003820000 */
[----:B------:R-:W-:Y:S02]  /*1510*/  @P1 R2UR.BROADCAST UR13, R3 ;  /* 0x00000000030d12ca */ /* 0x000fe400008e0000 */
[----:B------:R-:W-:-:S11]  /*1520*/  @P1 PLOP3.LUT P0, PT, P1, PT, PT, 0x8, 0x80 ;  /* 0x000000000080181c */ /* 0x000fd60000f0e170 */
[----:B----4-:R4:W-:Y:S01]  /*1530*/  @UP1 UTMALDG.4D [UR8], [UR14], desc[URZ] ;  /* 0x0000ff080e0015b4 */ /* 0x0109e20008019000 */
[----:B------:R-:W-:Y:S01]  /*1540*/  PLOP3.LUT P1, PT, PT, PT, PT, 0x8, 0x80 ;  /* 0x000000000080781c */ /* 0x000fe20003f2e170 */
[----:B----4-:R-:W-:-:S12]  /*1550*/  @P0 BRA.U.ANY `(.L_x_20) ;  /* 0xfffffffd00e80947 */ /* 0x010fd8000393ffff */
[----:B-----5:R-:W-:-:S13]  /*1560*/  ISETP.GE.AND P0, PT, R147, 0x1, PT ;  /* 0x000000019300780c */ /* 0x020fda0003f06270 */
[----:B------:R-:W-:Y:S05]  /*1570*/  @!P0 BRA `(.L_x_3) ;  /* 0x0000000000e08947 */ /* 0x000fea0003800000 */
[----:B------:R-:W4:Y:S02]  /*1580*/  SYNCS.PHASECHK.TRANS64.TRYWAIT P0, [R11+URZ+0x8], R2 ;  /* 0x000008020b0075a7 */ /* 0x000f2400080011ff */
[----:B----4-:R-:W-:Y:S05]  /*1590*/  @!P0 BRA `(.L_x_21) ;  /* 0x0000002c005c8947 */ /* 0x010fea0003800000 */
.L_x_65:
[----:B------:R-:W-:Y:S01]  /*15a0*/  ELECT P0, URZ, PT ;  /* 0x0000000000ff782f */ /* 0x000fe20003800000 */
[----:B------:R-:W-:Y:S01]  /*15b0*/  IMAD R2, R147, 0x4, R11 ;  /* 0x0000000493027824 */ /* 0x000fe200078e020b */
[----:B------:R-:W-:Y:S02]  /*15c0*/  ELECT P1, URZ, PT ;  /* 0x0000000000ff782f */ /* 0x000fe40003820000 */
[----:B------:R-:W-:-:S09]  /*15d0*/  R2UR UR5, R11 ;  /* 0x000000000b0572ca */ /* 0x000fd200000e0000 */
[----:B--23--:R-:W2:Y:S01]  /*15e0*/  @P0 LDC.64 R4, c[0x0][0x348] ;  /* 0x0000d200ff040b82 */ /* 0x00cea20000000a00 */
[----:B------:R-:W-:Y:S01]  /*15f0*/  @P0 R2UR UR17, R11 ;  /* 0x000000000b1102ca */ /* 0x000fe200000e0000 */
[----:B-1----:R-:W-:Y:S01]  /*1600*/  @P1 IMAD.MOV.U32 R6, RZ, RZ, 0x1000 ;  /* 0x00001000ff061424 */ /* 0x002fe200078e00ff */
[----:B------:R-:W-:Y:S01]  /*1610*/  VOTEU.ANY UP0, P0 ;  /* 0x0000000000ff7886 */ /* 0x000fe20000000100 */
[----:B------:R-:W-:Y:S02]  /*1620*/  VOTEU.ANY UP1, P0 ;  /* 0x0000000000ff7886 */ /* 0x000fe40000020100 */
[----:B------:R1:W-:Y:S01]  /*1630*/  @P1 SYNCS.ARRIVE.TRANS64 RZ, [R11+URZ], R6 ;  /* 0x000000060bff19a7 */ /* 0x0003e200080000ff */
[----:B------:R-:W3:Y:S01]  /*1640*/  LDS R9, [R2+0x307c] ;  /* 0x00307c0002097984 */ /* 0x000ee20000000800 */
[----:B------:R-:W-:Y:S01]  /*1650*/  @UP0 UIADD3 UR16, UPT, UPT, UR5, 0x1080, URZ ;  /* 0x0000108005100890 */ /* 0x000fe2000fffe0ff */
[----:B------:R-:W-:Y:S01]  /*1660*/  @UP0 UMOV UR18, URZ ;  /* 0x000000ff00120c82 */ /* 0x000fe20008000000 */
[----:B--2---:R-:W-:-:S04]  /*1670*/  @P0 IADD3 R4, P1, PT, R4, 0x80, RZ ;  /* 0x0000008004040810 */ /* 0x004fc80007f3e0ff */
[----:B------:R-:W-:Y:S01]  /*1680*/  @P0 R2UR UR8, R4 ;  /* 0x00000000040802ca */ /* 0x000fe200000e0000 */
[----:B------:R-:W-:Y:S01]  /*1690*/  @P0 IMAD.X R5, RZ, RZ, R5, P1 ;  /* 0x000000ffff050224 */ /* 0x000fe200008e0605 */
[----:B------:R-:W-:-:S04]  /*16a0*/  PLOP3.LUT P1, PT, PT, PT, PT, 0x8, 0x80 ;  /* 0x000000000080781c */ /* 0x000fc80003f2e170 */
[----:B------:R-:W-:-:S07]  /*16b0*/  @P0 R2UR UR9, R5 ;  /* 0x00000000050902ca */ /* 0x000fce00000e0000 */
[----:B------:R-:W-:-:S05]  /*16c0*/  IMAD.U32 R4, RZ, RZ, UR8 ;  /* 0x00000008ff047e24 */ /* 0x000fca000f8e00ff */
[----:B------:R-:W-:Y:S01]  /*16d0*/  @P0 R2UR UR8, R4 ;  /* 0x00000000040802ca */ /* 0x000fe200000e0000 */
[----:B------:R-:W-:Y:S02]  /*16e0*/  IMAD.U32 R5, RZ, RZ, UR9 ;  /* 0x00000009ff057e24 */ /* 0x000fe4000f8e00ff */
[----:B---3--:R-:W-:-:S03]  /*16f0*/  IMAD R9, R9, 0x10, R148 ;  /* 0x0000001009097824 */ /* 0x008fc600078e0294 */
[----:B------:R-:W-:Y:S02]  /*1700*/  @P0 R2UR UR9, R5 ;  /* 0x00000000050902ca */ /* 0x000fe400000e0000 */
[----:B-1----:R-:W-:-:S15]  /*1710*/  R2UR UR19, R9 ;  /* 0x00000000091372ca */ /* 0x002fde00000e0000 */
.L_x_22:
[----:B------:R-:W-:-:S13]  /*1720*/  @P0 ELECT P1, URZ, PT ;  /* 0x0000000000ff082f */ /* 0x000fda0003820000 */
[----:B------:R-:W-:Y:S02]  /*1730*/  @P1 R2UR.BROADCAST UR20, R3 ;  /* 0x00000000031412ca */ /* 0x000fe400008e0000 */
[----:B------:R-:W-:-:S11]  /*1740*/  @P1 PLOP3.LUT P0, PT, P1, PT, PT, 0x8, 0x80 ;  /* 0x000000000080181c */ /* 0x000fd60000f0e170 */
[----:B------:R1:W-:Y:S01]  /*1750*/  @UP1 UTMALDG.3D [UR16], [UR8], desc[URZ] ;  /* 0x0000ff10080015b4 */ /* 0x0003e20008011000 */
[----:B------:R-:W-:Y:S01]  /*1760*/  PLOP3.LUT P1, PT, PT, PT, PT, 0x8, 0x80 ;  /* 0x000000000080781c */ /* 0x000fe20003f2e170 */
[----:B-1----:R-:W-:-:S12]  /*1770*/  @P0 BRA.U.ANY `(.L_x_22) ;  /* 0xfffffffd00e80947 */ /* 0x002fd8000393ffff */
[----:B------:R-:W-:Y:S01]  /*1780*/  ELECT P0, URZ, PT ;  /* 0x0000000000ff782f */ /* 0x000fe20003800000 */
[----:B------:R-:W-:Y:S02]  /*1790*/  IMAD.MOV.U32 R146, RZ, RZ, RZ ;  /* 0x000000ffff927224 */ /* 0x000fe400078e00ff */
[----:B------:R-:W-:-:S10]  /*17a0*/  IMAD.MOV.U32 R145, RZ, RZ, 0x1 ;  /* 0x00000001ff917424 */ /* 0x000fd400078e00ff */
[----:B------:R-:W1:Y:S01]  /*17b0*/  @P0 LDC.64 R4, c[0x0][0x348] ;  /* 0x0000d200ff040b82 */ /* 0x000e620000000a00 */
[----:B------:R-:W-:Y:S01]  /*17c0*/  @P0 R2UR UR17, R11 ;  /* 0x000000000b1102ca */ /* 0x000fe200000e0000 */
[----:B------:R-:W-:Y:S01]  /*17d0*/  VOTEU.ANY UP0, P0 ;  /* 0x0000000000ff7886 */ /* 0x000fe20000000100 */
[----:B------:R-:W-:-:S04]  /*17e0*/  VOTEU.ANY UP1, P0 ;  /* 0x0000000000ff7886 */ /* 0x000fc80000020100 */
[----:B------:R-:W-:Y:S01]  /*17f0*/  @UP0 UIADD3 UR16, UPT, UPT, UR5, 0x1880, URZ ;  /* 0x0000188005100890 */ /* 0x000fe2000fffe0ff */
[----:B------:R-:W-:Y:S01]  /*1800*/  @UP0 UMOV UR18, 0x40 ;  /* 0x0000004000120882 */ /* 0x000fe20000000000 */
[----:B-1----:R-:W-:-:S04]  /*1810*/  @P0 IADD3 R2, P1, PT, R4, 0x80, RZ ;  /* 0x0000008004020810 */ /* 0x002fc80007f3e0ff */
[----:B------:R-:W-:Y:S01]  /*1820*/  @P0 R2UR UR8, R2 ;  /* 0x00000000020802ca */ /* 0x000fe200000e0000 */
[----:B------:R-:W-:Y:S01]  /*1830*/  @P0 IMAD.X R4, RZ, RZ, R5, P1 ;  /* 0x000000ffff040224 */ /* 0x000fe200008e0605 */
[----:B------:R-:W-:-:S04]  /*1840*/  PLOP3.LUT P1, PT, PT, PT, PT, 0x8, 0x80 ;  /* 0x000000000080781c */ /* 0x000fc80003f2e170 */
[----:B------:R-:W-:-:S07]  /*1850*/  @P0 R2UR UR9, R4 ;  /* 0x00000000040902ca */ /* 0x000fce00000e0000 */
[----:B------:R-:W-:-:S05]  /*1860*/  IMAD.U32 R4, RZ, RZ, UR8 ;  /* 0x00000008ff047e24 */ /* 0x000fca000f8e00ff */
[----:B------:R-:W-:Y:S01]  /*1870*/  @P0 R2UR UR8, R4 ;  /* 0x00000000040802ca */ /* 0x000fe200000e0000 */
[----:B------:R-:W-:-:S05]  /*1880*/  IMAD.U32 R5, RZ, RZ, UR9 ;  /* 0x00000009ff057e24 */ /* 0x000fca000f8e00ff */
[----:B------:R-:W-:-:S15]  /*1890*/  @P0 R2UR UR9, R5 ;  /* 0x00000000050902ca */ /* 0x000fde00000e0000 */
.L_x_23:
[----:B------:R-:W-:-:S13]  /*18a0*/  @P0 ELECT P1, URZ, PT ;  /* 0x0000000000ff082f */ /* 0x000fda0003820000 */
[----:B------:R-:W-:Y:S02]  /*18b0*/  @P1 R2UR.BROADCAST UR20, R3 ;  /* 0x00000000031412ca */ /* 0x000fe400008e0000 */
[----:B------:R-:W-:-:S11]  /*18c0*/  @P1 PLOP3.LUT P0, PT, P1, PT, PT, 0x8, 0x80 ;  /* 0x000000000080181c */ /* 0x000fd60000f0e170 */
[----:B------:R4:W-:Y:S01]  /*18d0*/  @UP1 UTMALDG.3D [UR16], [UR8], desc[URZ] ;  /* 0x0000ff10080015b4 */ /* 0x0009e20008011000 */
[----:B------:R-:W-:Y:S01]  /*18e0*/  PLOP3.LUT P1, PT, PT, PT, PT, 0x8, 0x80 ;  /* 0x000000000080781c */ /* 0x000fe20003f2e170 */
[----:B----4-:R-:W-:-:S12]  /*18f0*/  @P0 BRA.U.ANY `(.L_x_23) ;  /* 0xfffffffd00e80947 */ /* 0x010fd8000393ffff */
.L_x_3:
[----:B------:R-:W-:Y:S05]  /*1900*/  BSYNC B0 ;  /* 0x0000000000007941 */ /* 0x000fea0003800000 */
.L_x_2:
[----:B------:R-:W4:Y:S01]  /*1910*/  S2UR UR8, SR_CgaCtaId ;  /* 0x00000000000879c3 */ /* 0x000f220000008800 */
[----:B------:R-:W-:Y:S01]  /*1920*/  UMOV UR5, 0x400 ;  /* 0x0000040000057882 */ /* 0x000fe20000000000 */
[----:B-----5:R-:W-:Y:S01]  /*1930*/  ISETP.GE.AND P1, PT, R147, 0x1, PT ;  /* 0x000000019300780c */ /* 0x020fe20003f26270 */
[----:B------:R-:W-:Y:S01]  /*1940*/  IMAD.MOV.U32 R144, RZ, RZ, RZ ;  /* 0x000000ffff907224 */ /* 0x000fe200078e00ff */
[----:B------:R-:W-:Y:S01]  /*1950*/  PLOP3.LUT P0, PT, PT, PT, PT, 0x80, 0x8 ;  /* 0x000000000008781c */ /* 0x000fe20003f0f070 */
[----:B--23--:R-:W-:Y:S01]  /*1960*/  IMAD.MOV.U32 R4, RZ, RZ, -0x800000 ;  /* 0xff800000ff047424 */ /* 0x00cfe200078e00ff */
[----:B------:R-:W-:Y:S02]  /*1970*/  CS2R R100, SRZ ;  /* 0x0000000000647805 */ /* 0x000fe4000001ff00 */
[----:B------:R-:W-:Y:S02]  /*1980*/  CS2R R102, SRZ ;  /* 0x0000000000667805 */ /* 0x000fe4000001ff00 */
[----:B------:R-:W-:-:S02]  /*1990*/  CS2R R96, SRZ ;  /* 0x0000000000607805 */ /* 0x000fc4000001ff00 */
[----:B------:R-:W-:Y:S02]  /*19a0*/  CS2R R98, SRZ ;  /* 0x0000000000627805 */ /* 0x000fe4000001ff00 */
[----:B------:R-:W-:Y:S02]  /*19b0*/  CS2R R92, SRZ ;  /* 0x00000000005c7805 */ /* 0x000fe4000001ff00 */
[----:B------:R-:W-:Y:S02]  /*19c0*/  CS2R R94, SRZ ;  /* 0x00000000005e7805 */ /* 0x000fe4000001ff00 */
        /* <DEDUP_REMOVED lines=8> */
[----:B------:R-:W-:Y:S01]  /*1a50*/  CS2R R72, SRZ ;  /* 0x0000000000487805 */ /* 0x000fe2000001ff00 */
[----:B------:R-:W-:Y:S01]  /*1a60*/  IMAD.MOV.U32 R74, RZ, RZ, RZ ;  /* 0x000000ffff4a7224 */ /* 0x000fe200078e00ff */
[----:B----4-:R-:W-:-:S06]  /*1a70*/  ULEA UR5, UR8, UR5, 0x18 ;  /* 0x0000000508057291 */ /* 0x010fcc000f8ec0ff */
[----:B------:R-:W-:-:S04]  /*1a80*/  IMAD.U32 R2, RZ, RZ, UR5 ;  /* 0x00000005ff027e24 */ /* 0x000fc8000f8e00ff */
[----:B------:R-:W2:Y:S01]  /*1a90*/  SYNCS.PHASECHK.TRANS64.TRYWAIT P3, [R2+URZ+0x20], RZ ;  /* 0x000020ff020075a7 */ /* 0x000ea200080611ff */
[----:B------:R-:W-:Y:S01]  /*1aa0*/  IMAD R7, R7, 0x10, R2 ;  /* 0x0000001007077824 */ /* 0x000fe200078e0202 */
[----:B--2---:R-:W-:Y:S06]  /*1ab0*/  @P3 BRA `(.L_x_24) ;  /* 0x0000000000083947 */ /* 0x004fec0003800000 */
[----:B------:R-:W2:Y:S02]  /*1ac0*/  SYNCS.PHASECHK.TRANS64.TRYWAIT P3, [R2+URZ+0x20], RZ ;  /* 0x000020ff020075a7 */ /* 0x000ea400080611ff */
[----:B--2---:R-:W-:Y:S05]  /*1ad0*/  @!P3 BRA `(.L_x_25) ;  /* 0x000000280028b947 */ /* 0x004fea0003800000 */
.L_x_24:
[----:B------:R3:W4:Y:S01]  /*1ae0*/  LDSM.16.M88.2 R68, [R7+0x80] ;  /* 0x000080000744783b */ /* 0x0007220000000100 */
[----:B------:R-:W-:Y:S01]  /*1af0*/  IMAD.MOV.U32 R75, RZ, RZ, RZ ;  /* 0x000000ffff4b7224 */ /* 0x000fe200078e00ff */
[----:B------:R-:W-:Y:S02]  /*1b00*/  CS2R R36, SRZ ;  /* 0x0000000000247805 */ /* 0x000fe4000001ff00 */
[----:B------:R-:W-:Y:S01]  /*1b10*/  CS2R R38, SRZ ;  /* 0x0000000000267805 */ /* 0x000fe2000001ff00 */
[----:B------:R3:W1:Y:S01]  /*1b20*/  LDSM.16.M88.2 R70, [R7+0x180] ;  /* 0x000180000746783b */ /* 0x0006620000000100 */
[----:B------:R-:W-:Y:S02]  /*1b30*/  CS2R R32, SRZ ;  /* 0x0000000000207805 */ /* 0x000fe4000001ff00 */
[----:B------:R-:W-:Y:S02]  /*1b40*/  CS2R R34, SRZ ;  /* 0x0000000000227805 */ /* 0x000fe4000001ff00 */
[----:B------:R-:W-:Y:S01]  /*1b50*/  CS2R R28, SRZ ;  /* 0x00000000001c7805 */ /* 0x000fe2000001ff00 */
[----:B------:R3:W2:Y:S01]  /*1b60*/  LDSM.16.M88.2 R64, [R7+0x280] ;  /* 0x000280000740783b */ /* 0x0006a20000000100 */
[----:B------:R-:W-:-:S02]  /*1b70*/  CS2R R30, SRZ ;  /* 0x00000000001e7805 */ /* 0x000fc4000001ff00 */
[----:B------:R-:W-:Y:S02]  /*1b80*/  CS2R R24, SRZ ;  /* 0x0000000000187805 */ /* 0x000fe4000001ff00 */
[----:B------:R-:W-:Y:S01]  /*1b90*/  CS2R R26, SRZ ;  /* 0x00000000001a7805 */ /* 0x000fe2000001ff00 */
[----:B------:R3:W1:Y:S01]  /*1ba0*/  LDSM.16.M88.2 R66, [R7+0x380] ;  /* 0x000380000742783b */ /* 0x0006620000000100 */
[----:B------:R-:W-:Y:S02]  /*1bb0*/  CS2R R20, SRZ ;  /* 0x0000000000147805 */ /* 0x000fe4000001ff00 */
[----:B------:R-:W-:Y:S02]  /*1bc0*/  CS2R R22, SRZ ;  /* 0x0000000000167805 */ /* 0x000fe4000001ff00 */
[----:B------:R-:W-:Y:S01]  /*1bd0*/  CS2R R16, SRZ ;  /* 0x0000000000107805 */ /* 0x000fe2000001ff00 */
[----:B------:R3:W1:Y:S01]  /*1be0*/  LDSM.16.M88.2 R60, [R7+0x480] ;  /* 0x00048000073c783b */ /* 0x0006620000000100 */
[----:B------:R-:W-:-:S02]  /*1bf0*/  CS2R R18, SRZ ;  /* 0x0000000000127805 */ /* 0x000fc4000001ff00 */
[----:B------:R-:W-:Y:S02]  /*1c00*/  CS2R R12, SRZ ;  /* 0x00000000000c7805 */ /* 0x000fe4000001ff00 */
[----:B------:R-:W-:Y:S01]  /*1c10*/  CS2R R14, SRZ ;  /* 0x00000000000e7805 */ /* 0x000fe2000001ff00 */
[----:B------:R3:W1:Y:S02]  /*1c20*/  LDSM.16.M88.2 R62, [R7+0x580] ;  /* 0x00058000073e783b */ /* 0x0006640000000100 */
[----:B-1----:R-:W-:Y:S02]  /*1c30*/  CS2R R8, SRZ ;  /* 0x0000000000087805 */ /* 0x002fe4000001ff00 */
[----:B------:R-:W-:Y:S01]  /*1c40*/  CS2R R10, SRZ ;  /* 0x00000000000a7805 */ /* 0x000fe2000001ff00 */
[----:B------:R3:W1:Y:S04]  /*1c50*/  LDSM.16.M88.2 R56, [R7+0x680] ;  /* 0x000680000738783b */ /* 0x0006680000000100 */
        /* <DEDUP_REMOVED lines=8> */
[----:B------:R3:W1:Y:S01]  /*1ce0*/  LDSM.16.M88.2 R42, [R7+0xf80] ;  /* 0x000f8000072a783b */ /* 0x0006620000000100 */
[----:B------:R3:W1:Y:S01]  /*1cf0*/  @P1 SYNCS.PHASECHK.TRANS64.TRYWAIT P0, [R2+URZ], RZ ;  /* 0x000000ff020015a7 */ /* 0x00066200080011ff */
[----:B--2-4-:R-:W-:Y:S05]  /*1d00*/  @!P1 BRA `(.L_x_26) ;  /* 0x00000014007c9947 */ /* 0x014fea0003800000 */
[----:B------:R-:W2:Y:S01]  /*1d10*/  LDC.64 R150, c[0x0][0x348] ;  /* 0x0000d200ff967b82 */ /* 0x000ea20000000a00 */
[----:B------:R-:W-:Y:S01]  /*1d20*/  IMAD.MOV R5, RZ, RZ, -R147 ;  /* 0x000000ffff057224 */ /* 0x000fe200078e0a93 */
[----:B------:R-:W-:Y:S01]  /*1d30*/  CS2R R142, SRZ ;  /* 0x00000000008e7805 */ /* 0x000fe2000001ff00 */
[----:B------:R-:W-:Y:S02]  /*1d40*/  IMAD.MOV.U32 R144, RZ, RZ, RZ ;  /* 0x000000ffff907224 */ /* 0x000fe400078e00ff */
[----:B------:R-:W-:Y:S02]  /*1d50*/  IMAD.MOV.U32 R4, RZ, RZ, -0x800000 ;  /* 0xff800000ff047424 */ /* 0x000fe400078e00ff */
[----:B------:R-:W-:Y:S02]  /*1d60*/  IMAD.MOV.U32 R6, RZ, RZ, 0x1 ;  /* 0x00000001ff067424 */ /* 0x000fe400078e00ff */
[----:B---3--:R-:W-:Y:S02]  /*1d70*/  IMAD.MOV.U32 R7, RZ, RZ, RZ ;  /* 0x000000ffff077224 */ /* 0x008fe400078e00ff */
[----:B------:R-:W-:-:S07]  /*1d80*/  IMAD.MOV.U32 R140, RZ, RZ, RZ ;  /* 0x000000ffff8c7224 */ /* 0x000fce00078e00ff */
.L_x_49:
[----:B------:R-:W-:Y:S04]  /*1d90*/  BSSY B0, `(.L_x_27) ;  /* 0x0000008000007945 */ /* 0x000fe80003800000 */
[----:B-1----:R-:W-:Y:S05]  /*1da0*/  @P0 BRA `(.L_x_28) ;  /* 0x0000000000180947 */ /* 0x002fea0003800000 */
[----:B------:R-:W1:Y:S01]  /*1db0*/  S2R R3, SR_CgaCtaId ;  /* 0x0000000000037919 */ /* 0x000e620000008800 */
[----:B------:R-:W-:Y:S01]  /*1dc0*/  MOV R0, 0x400 ;  /* 0x0000040000007802 */ /* 0x000fe20000000f00 */
[----:B------:R-:W-:-:S03]  /*1dd0*/  IMAD.U32 R2, R143, -0x80000000, RZ ;  /* 0x800000008f027824 */ /* 0x000fc600078e00ff */
[----:B-1----:R-:W-:-:S04]  /*1de0*/  LEA R105, R3, R0, 0x18 ;  /* 0x0000000003697211 */ /* 0x002fc800078ec0ff */
[----:B------:R-:W1:Y:S02]  /*1df0*/  SYNCS.PHASECHK.TRANS64.TRYWAIT P0, [R105+URZ], R2 ;  /* 0x00000002690075a7 */ /* 0x000e6400080011ff */
[----:B-1----:R-:W-:Y:S05]  /*1e00*/  @!P0 BRA `(.L_x_29) ;  /* 0x0000002400708947 */ /* 0x002fea0003800000 */
.L_x_28:
[----:B------:R-:W-:Y:S05]  /*1e10*/  BSYNC B0 ;  /* 0x0000000000007941 */ /* 0x000fea0003800000 */
.L_x_27:
[----:B------:R-:W3:Y:S01]  /*1e20*/  S2UR UR5, SR_CTAID.Y ;  /* 0x00000000000579c3 */ /* 0x000ee20000002600 */
[----:B------:R-:W-:Y:S01]  /*1e30*/  ISETP.NE.AND P2, PT, R149, RZ, PT ;  /* 0x000000ff9500720c */ /* 0x000fe20003f45270 */
[----:B------:R-:W-:Y:S03]  /*1e40*/  BSSY B0, `(.L_x_30) ;  /* 0x0000043000007945 */ /* 0x000fe60003800000 */
[----:B------:R-:W-:Y:S01]  /*1e50*/  ISETP.GE.OR P0, PT, R140, R147, P2 ;  /* 0x000000938c00720c */ /* 0x000fe20001706670 */
[----:B-1-3--:R-:W-:-:S12]  /*1e60*/  IMAD.U32 R3, RZ, RZ, UR5 ;  /* 0x00000005ff037e24 */ /* 0x00afd8000f8e00ff */
[----:B------:R-:W-:Y:S05]  /*1e70*/  @P0 BRA `(.L_x_31) ;  /* 0x0000000000fc0947 */ /* 0x000fea0003800000 */
[----:B------:R-:W1:Y:S01]  /*1e80*/  S2R R105, SR_CgaCtaId ;  /* 0x0000000000697919 */ /* 0x000e620000008800 */
[----:B------:R-:W-:Y:S01]  /*1e90*/  MOV R0, 0x400 ;  /* 0x0000040000007802 */ /* 0x000fe20000000f00 */
[----:B------:R-:W-:Y:S01]  /*1ea0*/  IMAD.U32 R104, R6, -0x80000000, RZ ;  /* 0x8000000006687824 */ /* 0x000fe200078e00ff */
[----:B------:R-:W-:Y:S02]  /*1eb0*/  BSSY B1, `(.L_x_32) ;  /* 0x0000004000017945 */ /* 0x000fe40003800000 */
[----:B-1----:R-:W-:-:S04]  /*1ec0*/  LEA R109, R105, R0, 0x18 ;  /* 0x00000000696d7211 */ /* 0x002fc800078ec0ff */
[----:B------:R-:W1:Y:S02]  /*1ed0*/  SYNCS.PHASECHK.TRANS64.TRYWAIT P0, [R109+URZ+0x18], R104 ;  /* 0x000018686d0075a7 */ /* 0x000e6400080011ff */
[----:B-1----:R-:W-:Y:S05]  /*1ee0*/  @!P0 BRA `(.L_x_33) ;  /* 0x0000002400508947 */ /* 0x002fea0003800000 */
.L_x_68:
[----:B------:R-:W-:Y:S05]  /*1ef0*/  BSYNC B1 ;  /* 0x0000000000017941 */ /* 0x000fea0003800000 */
.L_x_32:
[----:B------:R-:W-:Y:S02]  /*1f00*/  ELECT P1, URZ, PT ;  /* 0x0000000000ff782f */ /* 0x000fe40003820000 */
[----:B------:R-:W-:Y:S02]  /*1f10*/  LOP3.LUT R0, RZ, R140, RZ, 0x33, !PT ;  /* 0x0000008cff007212 */ /* 0x000fe400078e33ff */
[----:B------:R-:W-:Y:S02]  /*1f20*/  ELECT P0, URZ, PT ;  /* 0x0000000000ff782f */ /* 0x000fe40003800000 */
[----:B------:R-:W-:Y:S01]  /*1f30*/  R2UR UR5, R109 ;  /* 0x000000006d0572ca */ /* 0x000fe200000e0000 */
[----:B------:R-:W-:-:S04]  /*1f40*/  IMAD.IADD R0, R147, 0x1, R0 ;  /* 0x0000000193007824 */ /* 0x000fc800078e0200 */
[----:B------:R-:W-:Y:S02]  /*1f50*/  IMAD R0, R0, 0x4, R109 ;  /* 0x0000000400007824 */ /* 0x000fe400078e026d */
[----:B------:R-:W-:-:S04]  /*1f60*/  @P1 IMAD.MOV.U32 R2, RZ, RZ, 0x1000 ;  /* 0x00001000ff021424 */ /* 0x000fc800078e00ff */
[----:B------:R-:W-:Y:S01]  /*1f70*/  VOTEU.ANY UP0, P0 ;  /* 0x0000000000ff7886 */ /* 0x000fe20000000100 */
[----:B------:R-:W-:Y:S01]  /*1f80*/  VOTEU.ANY UP1, P0 ;  /* 0x0000000000ff7886 */ /* 0x000fe20000020100 */
[----:B------:R3:W-:Y:S01]  /*1f90*/  @P1 SYNCS.ARRIVE.TRANS64 RZ, [R109+URZ+0x10], R2 ;  /* 0x000010026dff19a7 */ /* 0x0007e200080000ff */
[----:B------:R-:W4:Y:S02]  /*1fa0*/  LDS R107, [R0+0x3080] ;  /* 0x00308000006b7984 */ /* 0x000f240000000800 */
[----:B------:R-:W-:Y:S02]  /*1fb0*/  @UP0 UIADD3 UR16, UPT, UPT, UR5, 0x2080, URZ ;  /* 0x0000208005100890 */ /* 0x000fe4000fffe0ff */
[----:B------:R-:W-:Y:S01]  /*1fc0*/  @UP0 UIADD3 UR17, UPT, UPT, UR5, 0x10, URZ ;  /* 0x0000001005110890 */ /* 0x000fe2000fffe0ff */
[----:B------:R-:W-:Y:S01]  /*1fd0*/  @UP0 UMOV UR18, URZ ;  /* 0x000000ff00120c82 */ /* 0x000fe20008000000 */
[----:B--23--:R-:W-:-:S04]  /*1fe0*/  @P0 IADD3 R2, P1, PT, R150, 0x100, RZ ;  /* 0x0000010096020810 */ /* 0x00cfc80007f3e0ff */
[----:B------:R-:W-:Y:S01]  /*1ff0*/  @P0 R2UR UR8, R2 ;  /* 0x00000000020802ca */ /* 0x000fe200000e0000 */
[----:B------:R-:W-:Y:S01]  /*2000*/  @P0 IMAD.X R104, RZ, RZ, R151, P1 ;  /* 0x000000ffff680224 */ /* 0x000fe200008e0697 */
[----:B------:R-:W-:-:S04]  /*2010*/  PLOP3.LUT P1, PT, PT, PT, PT, 0x8, 0x80 ;  /* 0x000000000080781c */ /* 0x000fc80003f2e170 */
[----:B------:R-:W-:-:S07]  /*2020*/  @P0 R2UR UR9, R104 ;  /* 0x00000000680902ca */ /* 0x000fce00000e0000 */
[----:B------:R-:W-:-:S05]  /*2030*/  IMAD.U32 R104, RZ, RZ, UR8 ;  /* 0x00000008ff687e24 */ /* 0x000fca000f8e00ff */
[----:B------:R-:W-:Y:S01]  /*2040*/  @P0 R2UR UR8, R104 ;  /* 0x00000000680802ca */ /* 0x000fe200000e0000 */
[----:B-1----:R-:W-:-:S05]  /*2050*/  IMAD.U32 R105, RZ, RZ, UR9 ;  /* 0x00000009ff697e24 */ /* 0x002fca000f8e00ff */
[----:B------:R-:W-:Y:S01]  /*2060*/  @P0 R2UR UR9, R105 ;  /* 0x00000000690902ca */ /* 0x000fe200000e0000 */
[----:B----4-:R-:W-:-:S14]  /*2070*/  IMAD R107, R107, 0x10, R148 ;  /* 0x000000106b6b7824 */ /* 0x010fdc00078e0294 */
.L_x_34:
[----:B------:R-:W-:-:S13]  /*2080*/  @P0 ELECT P1, URZ, PT ;  /* 0x0000000000ff082f */ /* 0x000fda0003820000 */
[----:B------:R-:W-:Y:S02]  /*2090*/  @P1 R2UR.BROADCAST UR20, R3 ;  /* 0x00000000031412ca */ /* 0x000fe400008e0000 */
[----:B------:R-:W-:Y:S02]  /*20a0*/  @P1 R2UR.BROADCAST UR19, R107 ;  /* 0x000000006b1312ca */ /* 0x000fe400008e0000 */
[----:B------:R-:W-:Y:S02]  /*20b0*/  @P1 PLOP3.LUT P0, PT, P1, PT, PT, 0x8, 0x80 ;  /* 0x000000000080181c */ /* 0x000fe40000f0e170 */
[----:B------:R-:W-:-:S09]  /*20c0*/  PLOP3.LUT P1, PT, PT, PT, PT, 0x8, 0x80 ;  /* 0x000000000080781c */ /* 0x000fd20003f2e170 */
[----:B------:R1:W-:Y:S02]  /*20d0*/  @UP1 UTMALDG.3D [UR16], [UR8], desc[URZ] ;  /* 0x0000ff10080015b4 */ /* 0x0003e40008011000 */
[----:B-1----:R-:W-:Y:S05]  /*20e0*/  @P0 BRA.U.ANY `(.L_x_34) ;  /* 0xfffffffd00e40947 */ /* 0x002fea000393ffff */
[----:B------:R-:W-:-:S13]  /*20f0*/  ELECT P0, URZ, PT ;  /* 0x0000000000ff782f */ /* 0x000fda0003800000 */
[----:B------:R-:W-:Y:S01]  /*2100*/  @P0 IADD3 R0, P1, PT, R150, 0x100, RZ ;  /* 0x0000010096000810 */ /* 0x000fe20007f3e0ff */
[----:B------:R-:W-:Y:S01]  /*2110*/  VOTEU.ANY UP0, P0 ;  /* 0x0000000000ff7886 */ /* 0x000fe20000000100 */
[----:B------:R-:W-:Y:S02]  /*2120*/  VOTEU.ANY UP1, P0 ;  /* 0x0000000000ff7886 */ /* 0x000fe40000020100 */
[----:B------:R-:W-:Y:S01]  /*2130*/  @P0 R2UR UR8, R0 ;  /* 0x00000000000802ca */ /* 0x000fe200000e0000 */
[----:B------:R-:W-:Y:S01]  /*2140*/  @P0 IMAD.X R2, RZ, RZ, R151, P1 ;  /* 0x000000ffff020224 */ /* 0x000fe200008e0697 */
[----:B------:R-:W-:Y:S01]  /*2150*/  PLOP3.LUT P1, PT, PT, PT, PT, 0x8, 0x80 ;  /* 0x000000000080781c */ /* 0x000fe20003f2e170 */
[----:B------:R-:W-:Y:S02]  /*2160*/  @UP0 UIADD3 UR16, UPT, UPT, UR5, 0x2880, URZ ;  /* 0x0000288005100890 */ /* 0x000fe4000fffe0ff */
[----:B------:R-:W-:Y:S01]  /*2170*/  @UP0 UIADD3 UR17, UPT, UPT, UR5, 0x10, URZ ;  /* 0x0000001005110890 */ /* 0x000fe2000fffe0ff */
[----:B------:R-:W-:Y:S01]  /*2180*/  @P0 R2UR UR9, R2 ;  /* 0x00000000020902ca */ /* 0x000fe200000e0000 */
[----:B------:R-:W-:-:S06]  /*2190*/  @UP0 UMOV UR18, 0x40 ;  /* 0x0000004000120882 */ /* 0x000fcc0000000000 */
[----:B------:R-:W-:-:S05]  /*21a0*/  IMAD.U32 R104, RZ, RZ, UR8 ;  /* 0x00000008ff687e24 */ /* 0x000fca000f8e00ff */
[----:B------:R-:W-:Y:S01]  /*21b0*/  @P0 R2UR UR8, R104 ;  /* 0x00000000680802ca */ /* 0x000fe200000e0000 */
[----:B------:R-:W-:-:S05]  /*21c0*/  IMAD.U32 R105, RZ, RZ, UR9 ;  /* 0x00000009ff697e24 */ /* 0x000fca000f8e00ff */
[----:B------:R-:W-:-:S15]  /*21d0*/  @P0 R2UR UR9, R105 ;  /* 0x00000000690902ca */ /* 0x000fde00000e0000 */
.L_x_35:
[----:B------:R-:W-:-:S13]  /*21e0*/  @P0 ELECT P1, URZ, PT ;  /* 0x0000000000ff082f */ /* 0x000fda0003820000 */
[----:B------:R-:W-:Y:S02]  /*21f0*/  @P1 R2UR.BROADCAST UR20, R3 ;  /* 0x00000000031412ca */ /* 0x000fe400008e0000 */
[----:B------:R-:W-:Y:S02]  /*2200*/  @P1 R2UR.BROADCAST UR19, R107 ;  /* 0x000000006b1312ca */ /* 0x000fe400008e0000 */
[----:B------:R-:W-:Y:S02]  /*2210*/  @P1 PLOP3.LUT P0, PT, P1, PT, PT, 0x8, 0x80 ;  /* 0x000000000080181c */ /* 0x000fe40000f0e170 */
[----:B------:R-:W-:-:S09]  /*2220*/  PLOP3.LUT P1, PT, PT, PT, PT, 0x8, 0x80 ;  /* 0x000000000080781c */ /* 0x000fd20003f2e170 */
[----:B------:R1:W-:Y:S02]  /*2230*/  @UP1 UTMALDG.3D [UR16], [UR8], desc[URZ] ;  /* 0x0000ff10080015b4 */ /* 0x0003e40008011000 */
[----:B-1----:R-:W-:Y:S05]  /*2240*/  @P0 BRA.U.ANY `(.L_x_35) ;  /* 0xfffffffd00e40947 */ /* 0x002fea000393ffff */
[----:B------:R-:W-:Y:S01]  /*2250*/  VIADD R140, R140, 0x1 ;  /* 0x000000018c8c7836 */ /* 0x000fe20000000000 */
[----:B------:R-:W-:-:S07]  /*2260*/  LOP3.LUT R6, R6, 0x1, RZ, 0x3c, !PT ;  /* 0x0000000106067812 */ /* 0x000fce00078e3cff */
.L_x_31:
[----:B------:R-:W-:Y:S05]  /*2270*/  BSYNC B0 ;  /* 0x0000000000007941 */ /* 0x000fea0003800000 */
.L_x_30:
[----:B------:R-:W1:Y:S01]  /*2280*/  S2R R0, SR_TID.X ;  /* 0x0000000000007919 */ /* 0x000e620000002100 */
[----:B------:R-:W3:Y:S01]  /*2290*/  S2UR UR8, SR_CgaCtaId ;  /* 0x00000000000879c3 */ /* 0x000ee20000008800 */
[----:B------:R-:W-:Y:S01]  /*22a0*/  UMOV UR5, 0x400 ;  /* 0x0000040000057882 */ /* 0x000fe20000000000 */
[----:B------:R-:W-:Y:S01]  /*22b0*/  ISETP.GE.OR P0, PT, R145, R147, P2 ;  /* 0x000000939100720c */ /* 0x000fe20001706670 */
[----:B------:R-:W-:Y:S01]  /*22c0*/  BSSY B0, `(.L_x_36) ;  /* 0x000006f000007945 */ /* 0x000fe20003800000 */
[----:B------:R-:W-:Y:S01]  /*22d0*/  LOP3.LUT R143, R143, 0x1, RZ, 0x3c, !PT ;  /* 0x000000018f8f7812 */ /* 0x000fe200078e3cff */
[----:B---3--:R-:W-:Y:S01]  /*22e0*/  ULEA UR5, UR8, UR5, 0x18 ;  /* 0x0000000508057291 */ /* 0x008fe2000f8ec0ff */
[C---:B-1----:R-:W-:Y:S01]  /*22f0*/  IMAD R2, R0.reuse, 0x40, R0 ;  /* 0x0000004000027824 */ /* 0x042fe200078e0200 */
[C---:B------:R-:W-:Y:S01]  /*2300*/  ISETP.NE.AND P1, PT, R0.reuse, RZ, PT ;  /* 0x000000ff0000720c */ /* 0x040fe20003f25270 */
[----:B------:R-:W-:-:S03]  /*2310*/  IMAD.SHL.U32 R105, R0, 0x20, RZ ;  /* 0x0000002000697824 */ /* 0x000fc600078e00ff */
[----:B------:R-:W-:Y:S01]  /*2320*/  LOP3.LUT R104, R2, 0x1c8, RZ, 0xc0, !PT ;  /* 0x000001c802687812 */ /* 0x000fe200078ec0ff */
[----:B------:R-:W-:-:S03]  /*2330*/  IMAD.U32 R2, RZ, RZ, UR5 ;  /* 0x00000005ff027e24 */ /* 0x000fc6000f8e00ff */
[----:B------:R-:W-:-:S04]  /*2340*/  LOP3.LUT R105, R104, 0x200, R105, 0xf8, !PT ;  /* 0x0000020068697812 */ /* 0x000fc800078ef869 */
[----:B------:R-:W-:-:S05]  /*2350*/  IADD3 R116, PT, PT, R2, R105, R105 ;  /* 0x0000006902747210 */ /* 0x000fca0007ffe069 */
[C---:B------:R-:W-:Y:S02]  /*2360*/  VIADD R104, R116.reuse, 0x1080 ;  /* 0x0000108074687836 */ /* 0x040fe40000000000 */
[C---:B------:R-:W-:Y:S02]  /*2370*/  VIADD R128, R116.reuse, 0x10a0 ;  /* 0x000010a074807836 */ /* 0x040fe40000000000 */
[C---:B------:R-:W-:Y:S01]  /*2380*/  VIADD R133, R116.reuse, 0x10c0 ;  /* 0x000010c074857836 */ /* 0x040fe20000000000 */
[----:B------:R-:W-:Y:S01]  /*2390*/  SHF.R.U32.HI R105, RZ, 0x3, R104 ;  /* 0x00000003ff697819 */ /* 0x000fe20000011668 */
[----:B------:R-:W-:-:S03]  /*23a0*/  VIADD R116, R116, 0x10e0 ;  /* 0x000010e074747836 */ /* 0x000fc60000000000 */
[----:B------:R-:W-:Y:S02]  /*23b0*/  LOP3.LUT R129, R104, 0x70, R105, 0x78, !PT ;  /* 0x0000007068817812 */ /* 0x000fe400078e7869 */
[----:B------:R-:W-:Y:S02]  /*23c0*/  SHF.R.U32.HI R105, RZ, 0x3, R128 ;  /* 0x00000003ff697819 */ /* 0x000fe40000011680 */
[----:B------:R-:W-:Y:S01]  /*23d0*/  SHF.R.U32.HI R112, RZ, 0x3, R133 ;  /* 0x00000003ff707819 */ /* 0x000fe20000011685 */
[----:B------:R-:W1:Y:S01]  /*23e0*/  LDSM.16.M88.4 R108, [R129] ;  /* 0x00000000816c783b */ /* 0x000e620000000200 */
[----:B------:R-:W-:Y:S02]  /*23f0*/  LOP3.LUT R128, R128, 0x70, R105, 0x78, !PT ;  /* 0x0000007080807812 */ /* 0x000fe400078e7869 */
[----:B------:R-:W-:Y:S02]  /*2400*/  LOP3.LUT R133, R133, 0x70, R112, 0x78, !PT ;  /* 0x0000007085857812 */ /* 0x000fe400078e7870 */
[----:B------:R-:W-:Y:S01]  /*2410*/  SHF.R.U32.HI R117, RZ, 0x3, R116 ;  /* 0x00000003ff757819 */ /* 0x000fe20000011674 */
[----:B------:R-:W3:Y:S03]  /*2420*/  LDSM.16.M88.4 R104, [R128] ;  /* 0x000000008068783b */ /* 0x000ee60000000200 */
[----:B------:R-:W-:Y:S01]  /*2430*/  LOP3.LUT R132, R116, 0x70, R117, 0x78, !PT ;  /* 0x0000007074847812 */ /* 0x000fe200078e7875 */
[----:B------:R-:W4:Y:S04]  /*2440*/  LDSM.16.M88.4 R120, [R133] ;  /* 0x000000008578783b */ /* 0x000f280000000200 */
[----:B------:R-:W5:Y:S04]  /*2450*/  LDSM.16.M88.4 R116, [R132] ;  /* 0x000000008474783b */ /* 0x000f680000000200 */
[----:B------:R-:W-:Y:S01]  /*2460*/  LDSM.16.M88.4 R124, [R132+0x800] ;  /* 0x00080000847c783b */ /* 0x000fe20000000200 */
[C---:B-1----:R-:W-:Y:S08]  /*2470*/  HMMA.16816.F32 R112, R68.reuse, R108, RZ ;  /* 0x0000006c4470723c */ /* 0x042ff000000018ff */
[----:B------:R-:W-:-:S12]  /*2480*/  HMMA.16816.F32 R108, R68, R110, RZ ;  /* 0x0000006e446c723c */ /* 0x000fd800000018ff */
[C---:B---3--:R-:W-:Y:S08]  /*2490*/  HMMA.16816.F32 R112, R64.reuse, R104, R112 ;  /* 0x000000684070723c */ /* 0x048ff00000001870 */
[----:B------:R-:W-:Y:S01]  /*24a0*/  HMMA.16816.F32 R104, R64, R106, R108 ;  /* 0x0000006a4068723c */ /* 0x000fe2000000186c */
[----:B------:R-:W1:Y:S11]  /*24b0*/  LDSM.16.M88.4 R108, [R129+0x800] ;  /* 0x00080000816c783b */ /* 0x000e760000000200 */
[C---:B----4-:R-:W-:Y:S08]  /*24c0*/  HMMA.16816.F32 R112, R60.reuse, R120, R112 ;  /* 0x000000783c70723c */ /* 0x050ff00000001870 */
[----:B------:R-:W-:Y:S01]  /*24d0*/  HMMA.16816.F32 R120, R60, R122, R104 ;  /* 0x0000007a3c78723c */ /* 0x000fe20000001868 */
[----:B------:R-:W3:Y:S11]  /*24e0*/  LDSM.16.M88.4 R104, [R128+0x800] ;  /* 0x000800008068783b */ /* 0x000ef60000000200 */
[C---:B-----5:R-:W-:Y:S08]  /*24f0*/  HMMA.16816.F32 R112, R56.reuse, R116, R112 ;  /* 0x000000743870723c */ /* 0x060ff00000001870 */
[----:B------:R-:W-:-:S12]  /*2500*/  HMMA.16816.F32 R120, R56, R118, R120 ;  /* 0x000000763878723c */ /* 0x000fd80000001878 */
[C---:B-1----:R-:W-:Y:S01]  /*2510*/  HMMA.16816.F32 R116, R52.reuse, R108, R112 ;  /* 0x0000006c3474723c */ /* 0x042fe20000001870 */
[----:B------:R-:W1:Y:S07]  /*2520*/  LDSM.16.M88.4 R112, [R133+0x800] ;  /* 0x000800008570783b */ /* 0x000e6e0000000200 */
[----:B------:R-:W-:-:S12]  /*2530*/  HMMA.16816.F32 R120, R52, R110, R120 ;  /* 0x0000006e3478723c */ /* 0x000fd80000001878 */
[----:B---3--:R-:W-:Y:S01]  /*2540*/  HMMA.16816.F32 R116, R48, R104, R116 ;  /* 0x000000683074723c */ /* 0x008fe20000001874 */
[----:B------:R-:W-:-:S04]  /*2550*/  @!P1 IMAD.MOV.U32 R105, RZ, RZ, 0x1 ;  /* 0x00000001ff699424 */ /* 0x000fc800078e00ff */
[----:B------:R3:W-:Y:S03]  /*2560*/  @!P1 SYNCS.ARRIVE.TRANS64.ART0 RZ, [R2+URZ+0x8], R105 ;  /* 0x0000086902ff99a7 */ /* 0x0007e600085000ff */
[----:B------:R-:W-:-:S12]  /*2570*/  HMMA.16816.F32 R120, R48, R106, R120 ;  /* 0x0000006a3078723c */ /* 0x000fd80000001878 */
[C---:B-1----:R-:W-:Y:S08]  /*2580*/  HMMA.16816.F32 R116, R44.reuse, R112, R116 ;  /* 0x000000702c74723c */ /* 0x042ff00000001874 */
[----:B------:R-:W-:-:S12]  /*2590*/  HMMA.16816.F32 R120, R44, R114, R120 ;  /* 0x000000722c78723c */ /* 0x000fd80000001878 */
[C---:B------:R-:W-:Y:S08]  /*25a0*/  HMMA.16816.F32 R128, R40.reuse, R124, R116 ;  /* 0x0000007c2880723c */ /* 0x040ff00000001874 */
[----:B------:R-:W-:Y:S01]  /*25b0*/  HMMA.16816.F32 R124, R40, R126, R120 ;  /* 0x0000007e287c723c */ /* 0x000fe20000001878 */
[----:B------:R-:W-:-:S04]  /*25c0*/  NOP ;  /* 0x0000000000007918 */ /* 0x000fc80000000000 */
[----:B---3--:R-:W-:-:S15]  /*25d0*/  @P0 BRA `(.L_x_37) ;  /* 0x0000000000f40947 */ /* 0x008fde0003800000 */
[----:B------:R-:W-:Y:S01]  /*25e0*/  IMAD.U32 R105, R146, -0x80000000, RZ ;  /* 0x8000000092697824 */ /* 0x000fe200078e00ff */
[----:B------:R-:W-:Y:S03]  /*25f0*/  BSSY B1, `(.L_x_38) ;  /* 0x0000003000017945 */ /* 0x000fe60003800000 */
[----:B------:R-:W1:Y:S02]  /*2600*/  SYNCS.PHASECHK.TRANS64.TRYWAIT P0, [R2+URZ+0x8], R105 ;  /* 0x00000869020075a7 */ /* 0x000e6400080011ff */
[----:B-1----:R-:W-:Y:S05]  /*2610*/  @!P0 BRA `(.L_x_39) ;  /* 0x0000001c009c8947 */ /* 0x002fea0003800000 */
.L_x_70:
[----:B------:R-:W-:Y:S05]  /*2620*/  BSYNC B1 ;  /* 0x0000000000017941 */ /* 0x000fea0003800000 */
.L_x_38:
[----:B------:R-:W-:Y:S02]  /*2630*/  ELECT P3, URZ, PT ;  /* 0x0000000000ff782f */ /* 0x000fe40003860000 */
[----:B------:R-:W-:Y:S02]  /*2640*/  LOP3.LUT R104, RZ, R145, RZ, 0x33, !PT ;  /* 0x00000091ff687212 */ /* 0x000fe400078e33ff */
[----:B------:R-:W-:-:S03]  /*2650*/  ELECT P0, URZ, PT ;  /* 0x0000000000ff782f */ /* 0x000fc60003800000 */
[----:B-1----:R-:W-:-:S04]  /*2660*/  IMAD.IADD R105, R147, 0x1, R104 ;  /* 0x0000000193697824 */ /* 0x002fc800078e0268 */
[----:B------:R-:W-:Y:S02]  /*2670*/  IMAD R106, R105, 0x4, R2 ;  /* 0x00000004696a7824 */ /* 0x000fe400078e0202 */
[----:B------:R-:W-:-:S04]  /*2680*/  @P3 IMAD.MOV.U32 R105, RZ, RZ, 0x1000 ;  /* 0x00001000ff693424 */ /* 0x000fc800078e00ff */
[----:B------:R-:W-:Y:S01]  /*2690*/  @P0 VIADD R108, R2, 0x1080 ;  /* 0x00001080026c0836 */ /* 0x000fe20000000000 */
[----:B------:R-:W-:Y:S01]  /*26a0*/  VOTEU.ANY UP0, P0 ;  /* 0x0000000000ff7886 */ /* 0x000fe20000000100 */
[----:B------:R1:W-:Y:S01]  /*26b0*/  @P3 SYNCS.ARRIVE.TRANS64 RZ, [R2+URZ], R105 ;  /* 0x0000006902ff39a7 */ /* 0x0003e200080000ff */
[----:B------:R-:W3:Y:S01]  /*26c0*/  LDS R107, [R106+0x3080] ;  /* 0x003080006a6b7984 */ /* 0x000ee20000000800 */
[----:B--2---:R-:W-:Y:S01]  /*26d0*/  @P0 IADD3 R104, P3, PT, R150, 0x80, RZ ;  /* 0x0000008096680810 */ /* 0x004fe20007f7e0ff */
[----:B------:R-:W-:Y:S01]  /*26e0*/  VOTEU.ANY UP1, P0 ;  /* 0x0000000000ff7886 */ /* 0x000fe20000020100 */
[----:B------:R-:W-:Y:S01]  /*26f0*/  @P0 R2UR UR16, R108 ;  /* 0x000000006c1002ca */ /* 0x000fe200000e0000 */
[----:B------:R-:W-:Y:S01]  /*2700*/  @UP0 UMOV UR18, URZ ;  /* 0x000000ff00120c82 */ /* 0x000fe20008000000 */
[----:B------:R-:W-:Y:S01]  /*2710*/  @P0 R2UR UR5, R104 ;  /* 0x00000000680502ca */ /* 0x000fe200000e0000 */
[----:B-1----:R-:W-:Y:S01]  /*2720*/  @P0 IMAD.X R105, RZ, RZ, R151, P3 ;  /* 0x000000ffff690224 */ /* 0x002fe200018e0697 */
[----:B------:R-:W-:-:S04]  /*2730*/  PLOP3.LUT P3, PT, PT, PT, PT, 0x8, 0x80 ;  /* 0x000000000080781c */ /* 0x000fc80003f6e170 */
[----:B------:R-:W-:-:S07]  /*2740*/  @P0 R2UR UR8, R105 ;  /* 0x00000000690802ca */ /* 0x000fce00000e0000 */
[----:B------:R-:W-:-:S06]  /*2750*/  IMAD.U32 R104, RZ, RZ, UR5 ;  /* 0x00000005ff687e24 */ /* 0x000fcc000f8e00ff */
[----:B------:R-:W-:Y:S01]  /*2760*/  IMAD.U32 R105, RZ, RZ, UR8 ;  /* 0x00000008ff697e24 */ /* 0x000fe2000f8e00ff */
[----:B------:R-:W-:-:S04]  /*2770*/  @P0 R2UR UR8, R104 ;  /* 0x00000000680802ca */ /* 0x000fc800000e0000 */
[----:B------:R-:W-:Y:S01]  /*2780*/  @P0 R2UR UR9, R105 ;  /* 0x00000000690902ca */ /* 0x000fe200000e0000 */
[----:B---3--:R-:W-:-:S14]  /*2790*/  IMAD R107, R107, 0x10, R148 ;  /* 0x000000106b6b7824 */ /* 0x008fdc00078e0294 */
.L_x_40:
[----:B------:R-:W-:-:S13]  /*27a0*/  @P0 ELECT P3, URZ, PT ;  /* 0x0000000000ff082f */ /* 0x000fda0003860000 */
[----:B------:R-:W-:Y:S02]  /*27b0*/  @P3 R2UR.BROADCAST UR20, R3 ;  /* 0x00000000031432ca */ /* 0x000fe400008e0000 */
        /* <DEDUP_REMOVED lines=13> */
[----:B------:R-:W-:Y:S01]  /*2890*/  @P0 VIADD R104, R2, 0x1880 ;  /* 0x0000188002680836 */ /* 0x000fe20000000000 */
[----:B------:R-:W-:Y:S02]  /*28a0*/  @UP0 UMOV UR18, 0x40 ;  /* 0x0000004000120882 */ /* 0x000fe40000000000 */
[----:B------:R-:W-:-:S02]  /*28b0*/  @P0 R2UR UR8, R105 ;  /* 0x00000000690802ca */ /* 0x000fc400000e0000 */
[----:B------:R-:W-:-:S05]  /*28c0*/  @P0 R2UR UR16, R104 ;  /* 0x00000000681002ca */ /* 0x000fca00000e0000 */
[----:B------:R-:W-:-:S06]  /*28d0*/  IMAD.U32 R108, RZ, RZ, UR5 ;  /* 0x00000005ff6c7e24 */ /* 0x000fcc000f8e00ff */
[----:B------:R-:W-:Y:S01]  /*28e0*/  IMAD.U32 R109, RZ, RZ, UR8 ;  /* 0x00000008ff6d7e24 */ /* 0x000fe2000f8e00ff */
[----:B------:R-:W-:-:S04]  /*28f0*/  @P0 R2UR UR8, R108 ;  /* 0x000000006c0802ca */ /* 0x000fc800000e0000 */
[----:B------:R-:W-:-:S15]  /*2900*/  @P0 R2UR UR9, R109 ;  /* 0x000000006d0902ca */ /* 0x000fde00000e0000 */
.L_x_41:
        /* <DEDUP_REMOVED lines=10> */
.L_x_37:
[----:B------:R-:W-:Y:S05]  /*29b0*/  BSYNC B0 ;  /* 0x0000000000007941 */ /* 0x000fea0003800000 */
.L_x_36:
[----:B------:R-:W-:Y:S01]  /*29c0*/  ISETP.GT.U32.AND P3, PT, R0, 0xf, PT ;  /* 0x0000000f0000780c */ /* 0x000fe20003f64070 */
[----:B------:R-:W-:Y:S01]  /*29d0*/  BSSY B0, `(.L_x_42) ;  /* 0x0000053000007945 */ /* 0x000fe20003800000 */
[----:B------:R-:W-:-:S04]  /*29e0*/  ISETP.NE.AND P0, PT, R142, RZ, PT ;  /* 0x000000ff8e00720c */ /* 0x000fc80003f05270 */
[----:B------:R-:W-:-:S07]  /*29f0*/  FSEL R141, R141, R4, !P0 ;  /* 0x000000048d8d7208 */ /* 0x000fce0004000000 */
[----:B------:R-:W-:Y:S05]  /*2a00*/  @P3 BRA `(.L_x_43) ;  /* 0x00000004003c3947 */ /* 0x000fea0003800000 */
[----:B------:R-:W-:Y:S01]  /*2a10*/  FMUL R129, R129, UR4 ;  /* 0x0000000481817c20 */ /* 0x000fe20008400000 */
[----:B------:R-:W-:Y:S01]  /*2a20*/  FMUL R125, R125, UR4 ;  /* 0x000000047d7d7c20 */ /* 0x000fe20008400000 */
[----:B------:R-:W-:Y:S01]  /*2a30*/  FMUL R107, R128, UR4 ;  /* 0x00000004806b7c20 */ /* 0x000fe20008400000 */
[----:B------:R-:W-:Y:S01]  /*2a40*/  FMUL R109, R124, UR4 ;  /* 0x000000047c6d7c20 */ /* 0x000fe20008400000 */
[----:B------:R-:W-:Y:S02]  /*2a50*/  UMOV UR5, 0xf ;  /* 0x0000000f00057882 */ /* 0x000fe40000000000 */
[----:B------:R-:W-:-:S04]  /*2a60*/  FMNMX.NAN R104, R129, R125, !PT ;  /* 0x0000007d81687209 */ /* 0x000fc80007820000 */
[----:B------:R-:W-:Y:S01]  /*2a70*/  FMNMX3.NAN R106, R107, R109, R104, !PT ;  /* 0x0000006d6b6a7276 */ /* 0x000fe20007820068 */
[----:B------:R-:W-:Y:S06]  /*2a80*/  BRA.DIV UR5, `(.L_x_44) ;  /* 0x0000001a05987947 */ /* 0x000fec000b800000 */
[----:B------:R-:W-:Y:S02]  /*2a90*/  IMAD.MOV.U32 R111, RZ, RZ, 0xf ;  /* 0x0000000fff6f7424 */ /* 0x000fe400078e00ff */
[----:B------:R-:W-:Y:S01]  /*2aa0*/  IMAD.MOV.U32 R113, RZ, RZ, 0xf ;  /* 0x0000000fff717424 */ /* 0x000fe200078e00ff */
[----:B------:R-:W1:Y:S02]  /*2ab0*/  SHFL.BFLY PT, R105, R106, 0x2, 0x1f ;  /* 0x0c401f006a697f89 */ /* 0x000e6400000e0000 */
[----:B-1----:R-:W-:-:S05]  /*2ac0*/  FMNMX R108, R106, R105, !PT ;  /* 0x000000696a6c7209 */ /* 0x002fca0007800000 */
[----:B------:R-:W1:Y:S02]  /*2ad0*/  SHFL.BFLY PT, R105, R108, 0x1, 0x1f ;  /* 0x0c201f006c697f89 */ /* 0x000e6400000e0000 */
[----:B-1----:R-:W-:Y:S01]  /*2ae0*/  FMNMX R104, R108, R105, !PT ;  /* 0x000000696c687209 */ /* 0x002fe20007800000 */
[----:B------:R-:W-:-:S03]  /*2af0*/  IMAD.MOV.U32 R108, RZ, RZ, 0xf ;  /* 0x0000000fff6c7424 */ /* 0x000fc600078e00ff */
[----:B------:R-:W-:-:S04]  /*2b00*/  FMNMX R105, R141, R104, !PT ;  /* 0x000000688d697209 */ /* 0x000fc80007800000 */
[----:B------:R-:W-:-:S05]  /*2b10*/  FSEL R104, R104, R105, !P0 ;  /* 0x0000006968687208 */ /* 0x000fca0004000000 */
[--C-:B------:R-:W-:Y:S01]  /*2b20*/  FADD R107, R107, -R104.reuse ;  /* 0x800000686b6b7221 */ /* 0x100fe20000000000 */
[--C-:B------:R-:W-:Y:S01]  /*2b30*/  FADD R129, R129, -R104.reuse ;  /* 0x8000006881817221 */ /* 0x100fe20000000000 */
[--C-:B------:R-:W-:Y:S01]  /*2b40*/  FADD R109, R109, -R104.reuse ;  /* 0x800000686d6d7221 */ /* 0x100fe20000000000 */
[----:B------:R-:W-:Y:S01]  /*2b50*/  FADD R125, R125, -R104 ;  /* 0x800000687d7d7221 */ /* 0x000fe20000000000 */
[----:B------:R-:W-:Y:S01]  /*2b60*/  FMUL R107, R107, 1.4426950216293334961 ;  /* 0x3fb8aa3b6b6b7820 */ /* 0x000fe20000400000 */
[----:B------:R-:W-:Y:S01]  /*2b70*/  FMUL R129, R129, 1.4426950216293334961 ;  /* 0x3fb8aa3b81817820 */ /* 0x000fe20000400000 */
[----:B------:R-:W-:Y:S01]  /*2b80*/  FMUL R109, R109, 1.4426950216293334961 ;  /* 0x3fb8aa3b6d6d7820 */ /* 0x000fe20000400000 */
[----:B------:R-:W-:Y:S01]  /*2b90*/  FMUL R125, R125, 1.4426950216293334961 ;  /* 0x3fb8aa3b7d7d7820 */ /* 0x000fe20000400000 */
[----:B------:R-:W1:Y:S08]  /*2ba0*/  MUFU.EX2 R128, R107 ;  /* 0x0000006b00807308 */ /* 0x000e700000000800 */
[----:B------:R-:W3:Y:S08]  /*2bb0*/  MUFU.EX2 R129, R129 ;  /* 0x0000008100817308 */ /* 0x000ef00000000800 */
[----:B------:R-:W4:Y:S01]  /*2bc0*/  MUFU.EX2 R124, R109 ;  /* 0x0000006d007c7308 */ /* 0x000f220000000800 */
[----:B-1----:R-:W-:-:S07]  /*2bd0*/  FADD R106, RZ, R128 ;  /* 0x00000080ff6a7221 */ /* 0x002fce0000000000 */
[----:B------:R-:W1:Y:S01]  /*2be0*/  MUFU.EX2 R125, R125 ;  /* 0x0000007d007d7308 */ /* 0x000e620000000800 */
[----:B---3--:R-:W-:-:S04]  /*2bf0*/  FADD R111, R129, R106 ;  /* 0x0000006a816f7221 */ /* 0x008fc80000000000 */
[----:B----4-:R-:W-:Y:S01]  /*2c00*/  FADD R106, R124, R111 ;  /* 0x0000006f7c6a7221 */ /* 0x010fe20000000000 */
[----:B------:R-:W-:-:S03]  /*2c10*/  IMAD.MOV.U32 R111, RZ, RZ, 0xf ;  /* 0x0000000fff6f7424 */ /* 0x000fc600078e00ff */
[----:B-1----:R-:W-:-:S05]  /*2c20*/  FADD R106, R125, R106 ;  /* 0x0000006a7d6a7221 */ /* 0x002fca0000000000 */
[----:B------:R-:W1:Y:S02]  /*2c30*/  SHFL.BFLY PT, R107, R106, 0x2, 0x1f ;  /* 0x0c401f006a6b7f89 */ /* 0x000e6400000e0000 */
[----:B-1----:R-:W-:-:S05]  /*2c40*/  FADD R107, R106, R107 ;  /* 0x0000006b6a6b7221 */ /* 0x002fca0000000000 */
[----:B------:R1:W3:Y:S02]  /*2c50*/  SHFL.BFLY PT, R108, R107, 0x1, 0x1f ;  /* 0x0c201f006b6c7f89 */ /* 0x0002e400000e0000 */
.L_x_76:
[----:B------:R-:W-:Y:S01]  /*2c60*/  BSSY.RECONVERGENT B1, `(.L_x_45) ;  /* 0x0000027000017945 */ /* 0x000fe20003800200 */
[----:B-1-3--:R-:W-:-:S03]  /*2c70*/  FADD R107, R107, R108 ;  /* 0x0000006c6b6b7221 */ /* 0x00afc60000000000 */
[----:B------:R-:W-:Y:S05]  /*2c80*/  @!P0 BRA `(.L_x_46) ;  /* 0x0000000000908947 */ /* 0x000fea0003800000 */
[----:B------:R-:W-:-:S04]  /*2c90*/  FADD R105, R4, -R105 ;  /* 0x8000006904697221 */ /* 0x000fc80000000000 */
[----:B------:R-:W-:-:S06]  /*2ca0*/  FMUL R105, R105, 1.4426950216293334961 ;  /* 0x3fb8aa3b69697820 */ /* 0x000fcc0000400000 */
[----:B------:R-:W1:Y:S02]  /*2cb0*/  MUFU.EX2 R105, R105 ;  /* 0x0000006900697308 */ /* 0x000e640000000800 */
[-C--:B-1----:R-:W-:Y:S01]  /*2cc0*/  FFMA R107, R144, R105.reuse, R107 ;  /* 0x00000069906b7223 */ /* 0x082fe2000000006b */
[-C--:B------:R-:W-:Y:S01]  /*2cd0*/  FMUL R101, R101, R105.reuse ;  /* 0x0000006965657220 */ /* 0x080fe20000400000 */
        /* <DEDUP_REMOVED lines=30> */
[----:B------:R-:W-:-:S07]  /*2ec0*/  FMUL R9, R9, R105 ;  /* 0x0000006909097220 */ /* 0x000fce0000400000 */
.L_x_46:
[----:B------:R-:W-:Y:S05]  /*2ed0*/  BSYNC.RECONVERGENT B1 ;  /* 0x0000000000017941 */ /* 0x000fea0003800200 */
.L_x_45:
[----:B------:R-:W-:Y:S02]  /*2ee0*/  IMAD.MOV.U32 R4, RZ, RZ, R104 ;  /* 0x000000ffff047224 */ /* 0x000fe400078e0068 */
[----:B------:R-:W-:-:S07]  /*2ef0*/  IMAD.MOV.U32 R144, RZ, RZ, R107 ;  /* 0x000000ffff907224 */ /* 0x000fce00078e006b */
.L_x_43:
[----:B------:R-:W-:Y:S05]  /*2f00*/  BSYNC B0 ;  /* 0x0000000000007941 */ /* 0x000fea0003800000 */
.L_x_42:
[----:B------:R-:W-:-:S04]  /*2f10*/  IMAD.U32 R105, R7, -0x80000000, RZ ;  /* 0x8000000007697824 */ /* 0x000fc800078e00ff */
[----:B------:R-:W1:Y:S02]  /*2f20*/  SYNCS.PHASECHK.TRANS64.TRYWAIT P0, [R2+URZ+0x10], R105 ;  /* 0x00001069020075a7 */ /* 0x000e6400080011ff */
[----:B-1----:R-:W-:Y:S05]  /*2f30*/  @P0 BRA `(.L_x_47) ;  /* 0x0000000000080947 */ /* 0x002fea0003800000 */
[----:B------:R-:W1:Y:S02]  /*2f40*/  SYNCS.PHASECHK.TRANS64.TRYWAIT P0, [R2+URZ+0x10], R105 ;  /* 0x00001069020075a7 */ /* 0x000e6400080011ff */
[----:B-1----:R-:W-:Y:S05]  /*2f50*/  @!P0 BRA `(.L_x_48) ;  /* 0x00000018002c8947 */ /* 0x002fea0003800000 */
.L_x_47:
[----:B------:R-:W-:Y:S01]  /*2f60*/  IMAD R104, R0, 0x80, R0 ;  /* 0x0000008000687824 */ /* 0x000fe200078e0200 */
[----:B------:R-:W-:Y:S05]  /*2f70*/  WARPSYNC.ALL ;  /* 0x0000000000007948 */ /* 0x000fea0003800000 */
[----:B------:R-:W-:Y:S01]  /*2f80*/  NOP ;  /* 0x0000000000007918 */ /* 0x000fe20000000000 */
[----:B-1----:R-:W-:Y:S01]  /*2f90*/  LOP3.LUT R105, R104, 0x790, RZ, 0xc0, !PT ;  /* 0x0000079068697812 */ /* 0x002fe200078ec0ff */
[----:B------:R-:W-:Y:S01]  /*2fa0*/  VIADD R5, R5, 0x1 ;  /* 0x0000000105057836 */ /* 0x000fe20000000000 */
[----:B------:R-:W-:Y:S02]  /*2fb0*/  F2FP.F16.F32.PACK_AB R127, R127, R126 ;  /* 0x0000007e7f7f723e */ /* 0x000fe400000000ff */
[----:B------:R-:W-:Y:S01]  /*2fc0*/  F2FP.F16.F32.PACK_AB R126, R125, R124 ;  /* 0x0000007c7d7e723e */ /* 0x000fe200000000ff */
[----:B------:R-:W-:Y:S01]  /*2fd0*/  IMAD.IADD R132, R2, 0x1, R105 ;  /* 0x0000000102847824 */ /* 0x000fe200078e0269 */
[----:B------:R-:W-:-:S02]  /*2fe0*/  F2FP.F16.F32.PACK_AB R125, R131, R130 ;  /* 0x00000082837d723e */ /* 0x000fc400000000ff */
[----:B------:R-:W-:Y:S01]  /*2ff0*/  F2FP.F16.F32.PACK_AB R124, R129, R128 ;  /* 0x00000080817c723e */ /* 0x000fe200000000ff */
[C---:B------:R-:W-:Y:S01]  /*3000*/  VIADD R104, R132.reuse, 0x2080 ;  /* 0x0000208084687836 */ /* 0x040fe20000000000 */
[----:B------:R-:W-:Y:S01]  /*3010*/  PLOP3.LUT P0, PT, PT, PT, PT, 0x80, 0x8 ;  /* 0x000000000008781c */ /* 0x000fe20003f0f070 */
[C---:B------:R-:W-:Y:S01]  /*3020*/  VIADD R112, R132.reuse, 0x20c0 ;  /* 0x000020c084707836 */ /* 0x040fe20000000000 */
[----:B------:R-:W-:Y:S01]  /*3030*/  LOP3.LUT R7, R7, 0x1, RZ, 0x3c, !PT ;  /* 0x0000000107077812 */ /* 0x000fe200078e3cff */
[C---:B------:R-:W-:Y:S01]  /*3040*/  VIADD R114, R132.reuse, 0x20a0 ;  /* 0x000020a084727836 */ /* 0x040fe20000000000 */
[----:B------:R-:W-:Y:S01]  /*3050*/  SHF.R.U32.HI R105, RZ, 0x3, R104 ;  /* 0x00000003ff697819 */ /* 0x000fe20000011668 */
[----:B------:R-:W-:Y:S01]  /*3060*/  VIADD R132, R132, 0x20e0 ;  /* 0x000020e084847836 */ /* 0x000fe20000000000 */
[----:B------:R-:W-:Y:S02]  /*3070*/  SHF.R.U32.HI R113, RZ, 0x3, R112 ;  /* 0x00000003ff717819 */ /* 0x000fe40000011670 */
[----:B------:R-:W-:-:S02]  /*3080*/  LOP3.LUT R134, R104, 0x70, R105, 0x78, !PT ;  /* 0x0000007068867812 */ /* 0x000fc400078e7869 */
[----:B------:R-:W-:Y:S02]  /*3090*/  LOP3.LUT R136, R112, 0x70, R113, 0x78, !PT ;  /* 0x0000007070887812 */ /* 0x000fe400078e7871 */
[----:B------:R-:W-:Y:S01]  /*30a0*/  SHF.R.U32.HI R113, RZ, 0x3, R114 ;  /* 0x00000003ff717819 */ /* 0x000fe20000011672 */
[----:B------:R-:W1:Y:S01]  /*30b0*/  LDSM.16.MT88.4 R104, [R134] ;  /* 0x000000008668783b */ /* 0x000e620000004200 */
[----:B------:R-:W-:Y:S02]  /*30c0*/  SHF.R.U32.HI R133, RZ, 0x3, R132 ;  /* 0x00000003ff857819 */ /* 0x000fe40000011684 */
[----:B------:R-:W-:Y:S01]  /*30d0*/  LOP3.LUT R153, R114, 0x70, R113, 0x78, !PT ;  /* 0x0000007072997812 */ /* 0x000fe200078e7871 */
[----:B------:R-:W3:Y:S01]  /*30e0*/  LDSM.16.MT88.4 R108, [R134+0x800] ;  /* 0x00080000866c783b */ /* 0x000ee20000004200 */
[----:B------:R-:W-:-:S03]  /*30f0*/  LOP3.LUT R152, R132, 0x70, R133, 0x78, !PT ;  /* 0x0000007084987812 */ /* 0x000fc600078e7885 */
[----:B------:R-:W4:Y:S04]  /*3100*/  LDSM.16.MT88.4 R112, [R136] ;  /* 0x000000008870783b */ /* 0x000f280000004200 */
[----:B------:R-:W5:Y:S04]  /*3110*/  LDSM.16.MT88.4 R116, [R136+0x800] ;  /* 0x000800008874783b */ /* 0x000f680000004200 */
[----:B------:R-:W2:Y:S04]  /*3120*/  LDSM.16.MT88.4 R120, [R153] ;  /* 0x000000009978783b */ /* 0x000ea80000004200 */
[----:B------:R-:W2:Y:S04]  /*3130*/  LDSM.16.MT88.4 R128, [R153+0x800] ;  /* 0x000800009980783b */ /* 0x000ea80000004200 */
[----:B------:R-:W2:Y:S04]  /*3140*/  LDSM.16.MT88.4 R132, [R152] ;  /* 0x000000009884783b */ /* 0x000ea80000004200 */
[----:B------:R-:W2:Y:S01]  /*3150*/  LDSM.16.MT88.4 R136, [R152+0x800] ;  /* 0x000800009888783b */ /* 0x000ea20000004200 */
[----:B-1----:R-:W-:Y:S01]  /*3160*/  HMMA.16816.F32 R100, R124, R104, R100 ;  /* 0x000000687c64723c */ /* 0x002fe20000001864 */
[----:B------:R-:W-:-:S05]  /*3170*/  VIADD R105, R147, 0xffffffff ;  /* 0xffffffff93697836 */ /* 0x000fca0000000000 */
[C---:B------:R-:W-:Y:S01]  /*3180*/  ISETP.GE.AND P3, PT, R142.reuse, R105, PT ;  /* 0x000000698e00720c */ /* 0x040fe20003f66270 */
[----:B------:R-:W-:Y:S01]  /*3190*/  VIADD R142, R142, 0x1 ;  /* 0x000000018e8e7836 */ /* 0x000fe20000000000 */
[----:B------:R-:W-:Y:S01]  /*31a0*/  HMMA.16816.F32 R96, R124, R106, R96 ;  /* 0x0000006a7c60723c */ /* 0x000fe20000001860 */
[----:B------:R-:W-:-:S07]  /*31b0*/  @!P1 IMAD.MOV.U32 R107, RZ, RZ, 0x1 ;  /* 0x00000001ff6b9424 */ /* 0x000fce00078e00ff */
[----:B---3--:R-:W-:Y:S03]  /*31c0*/  HMMA.16816.F32 R36, R124, R108, R36 ;  /* 0x0000006c7c24723c */ /* 0x008fe60000001824 */
[----:B------:R-:W-:-:S04]  /*31d0*/  @!P3 IMAD.U32 R105, R143, -0x80000000, RZ ;  /* 0x800000008f69b824 */ /* 0x000fc800078e00ff */
[----:B------:R1:W3:Y:S01]  /*31e0*/  @!P3 SYNCS.PHASECHK.TRANS64.TRYWAIT P0, [R2+URZ], R105 ;  /* 0x000000690200b5a7 */ /* 0x0002e200080011ff */
[C---:B------:R-:W-:Y:S08]  /*31f0*/  HMMA.16816.F32 R32, R124.reuse, R110, R32 ;  /* 0x0000006e7c20723c */ /* 0x040ff00000001820 */
[----:B----4-:R-:W-:Y:S01]  /*3200*/  HMMA.16816.F32 R84, R124, R112, R84 ;  /* 0x000000707c54723c */ /* 0x010fe20000001854 */
[----:B------:R1:W-:Y:S01]  /*3210*/  @!P1 SYNCS.ARRIVE.TRANS64.ART0 RZ, [R2+URZ+0x18], R107 ;  /* 0x0000186b02ff99a7 */ /* 0x0003e200085000ff */
[----:B------:R-:W-:-:S06]  /*3220*/  ISETP.NE.AND P1, PT, R5, RZ, PT ;  /* 0x000000ff0500720c */ /* 0x000fcc0003f25270 */
[C---:B------:R-:W-:Y:S08]  /*3230*/  HMMA.16816.F32 R80, R124.reuse, R114, R80 ;  /* 0x000000727c50723c */ /* 0x040ff00000001850 */
[C---:B-----5:R-:W-:Y:S08]  /*3240*/  HMMA.16816.F32 R20, R124.reuse, R116, R20 ;  /* 0x000000747c14723c */ /* 0x060ff00000001814 */
[C---:B------:R-:W-:Y:S08]  /*3250*/  HMMA.16816.F32 R16, R124.reuse, R118, R16 ;  /* 0x000000767c10723c */ /* 0x040ff00000001810 */
[C---:B--2---:R-:W-:Y:S08]  /*3260*/  HMMA.16816.F32 R92, R124.reuse, R120, R92 ;  /* 0x000000787c5c723c */ /* 0x044ff0000000185c */
[C---:B------:R-:W-:Y:S08]  /*3270*/  HMMA.16816.F32 R88, R124.reuse, R122, R88 ;  /* 0x0000007a7c58723c */ /* 0x040ff00000001858 */
[C---:B------:R-:W-:Y:S08]  /*3280*/  HMMA.16816.F32 R28, R124.reuse, R128, R28 ;  /* 0x000000807c1c723c */ /* 0x040ff0000000181c */
[C---:B------:R-:W-:Y:S08]  /*3290*/  HMMA.16816.F32 R24, R124.reuse, R130, R24 ;  /* 0x000000827c18723c */ /* 0x040ff00000001818 */
[C---:B------:R-:W-:Y:S08]  /*32a0*/  HMMA.16816.F32 R76, R124.reuse, R132, R76 ;  /* 0x000000847c4c723c */ /* 0x040ff0000000184c */
[C---:B------:R-:W-:Y:S08]  /*32b0*/  HMMA.16816.F32 R72, R124.reuse, R134, R72 ;  /* 0x000000867c48723c */ /* 0x040ff00000001848 */
[C---:B------:R-:W-:Y:S08]  /*32c0*/  HMMA.16816.F32 R12, R124.reuse, R136, R12 ;  /* 0x000000887c0c723c */ /* 0x040ff0000000180c */
[----:B------:R-:W-:Y:S01]  /*32d0*/  HMMA.16816.F32 R8, R124, R138, R8 ;  /* 0x0000008a7c08723c */ /* 0x000fe20000001808 */
[----:B------:R-:W-:-:S04]  /*32e0*/  NOP ;  /* 0x0000000000007918 */ /* 0x000fc80000000000 */
[----:B-1-3--:R-:W-:-:S15]  /*32f0*/  @P1 BRA `(.L_x_49) ;  /* 0xffffffe800a41947 */ /* 0x00afde000383ffff */
.L_x_26:
[----:B------:R-:W-:Y:S01]  /*3300*/  SHF.R.U32.HI R5, RZ, 0x1, R0 ;  /* 0x00000001ff057819 */ /* 0x000fe20000011600 */
[C---:B------:R-:W-:Y:S01]  /*3310*/  IMAD.SHL.U32 R6, R0.reuse, 0x20, RZ ;  /* 0x0000002000067824 */ /* 0x040fe200078e00ff */
[C---:B-1----:R-:W-:Y:S01]  /*3320*/  ISETP.GE.U32.AND P0, PT, R0.reuse, 0x10, PT ;  /* 0x000000100000780c */ /* 0x042fe20003f06070 */
[----:B------:R-:W-:Y:S01]  /*3330*/  BSSY.RECONVERGENT B0, `(.L_x_50) ;  /* 0x000005a000007945 */ /* 0x000fe20003800200 */
[----:B------:R-:W-:Y:S01]  /*3340*/  IMAD.MOV.U32 R54, RZ, RZ, R36 ;  /* 0x000000ffff367224 */ /* 0x000fe200078e0024 */
[----:B---3--:R-:W-:Y:S01]  /*3350*/  F2FP.F16.F32.PACK_AB R7, R99, R98 ;  /* 0x000000626307723e */ /* 0x008fe200000000ff */
[----:B------:R-:W-:Y:S01]  /*3360*/  IMAD R5, R0, 0x40, R5 ;  /* 0x0000004000057824 */ /* 0x000fe200078e0205 */
[----:B------:R-:W-:Y:S01]  /*3370*/  LOP3.LUT R6, R6, 0x1e0, RZ, 0xc0, !PT ;  /* 0x000001e006067812 */ /* 0x000fe200078ec0ff */
[----:B------:R-:W-:Y:S01]  /*3380*/  IMAD.MOV.U32 R55, RZ, RZ, R37 ;  /* 0x000000ffff377224 */ /* 0x000fe200078e0025 */
[----:B------:R-:W-:Y:S01]  /*3390*/  F2FP.F16.F32.PACK_AB R43, R91, R90 ;  /* 0x0000005a5b2b723e */ /* 0x000fe200000000ff */
[----:B------:R-:W-:Y:S01]  /*33a0*/  IMAD.MOV.U32 R50, RZ, RZ, R28 ;  /* 0x000000ffff327224 */ /* 0x000fe200078e001c */
[----:B------:R-:W-:Y:S01]  /*33b0*/  LOP3.LUT R41, R5, 0x3c8, RZ, 0xc0, !PT ;  /* 0x000003c805297812 */ /* 0x000fe200078ec0ff */
[----:B------:R-:W-:Y:S01]  /*33c0*/  IMAD.MOV.U32 R51, RZ, RZ, R29 ;  /* 0x000000ffff337224 */ /* 0x000fe200078e001d */
[----:B------:R-:W-:Y:S01]  /*33d0*/  F2FP.F16.F32.PACK_AB R5, R103, R102 ;  /* 0x000000666705723e */ /* 0x000fe200000000ff */
[----:B------:R-:W-:-:S02]  /*33e0*/  IMAD.MOV.U32 R36, RZ, RZ, R20 ;  /* 0x000000ffff247224 */ /* 0x000fc400078e0014 */
[----:B------:R-:W-:Y:S02]  /*33f0*/  IMAD.IADD R41, R41, 0x1, -R6 ;  /* 0x0000000129297824 */ /* 0x000fe400078e0a06 */
[----:B------:R-:W-:Y:S02]  /*3400*/  IMAD.MOV.U32 R37, RZ, RZ, R21 ;  /* 0x000000ffff257224 */ /* 0x000fe400078e0015 */
[----:B------:R-:W-:Y:S01]  /*3410*/  IMAD.MOV.U32 R28, RZ, RZ, R16 ;  /* 0x000000ffff1c7224 */ /* 0x000fe200078e0010 */
[----:B------:R-:W-:Y:S01]  /*3420*/  IADD3 R6, PT, PT, R2, R41, R41 ;  /* 0x0000002902067210 */ /* 0x000fe20007ffe029 */
[----:B------:R-:W-:Y:S01]  /*3430*/  IMAD.MOV.U32 R29, RZ, RZ, R17 ;  /* 0x000000ffff1d7224 */ /* 0x000fe200078e0011 */
[----:B------:R-:W-:Y:S01]  /*3440*/  F2FP.F16.F32.PACK_AB R41, R95, R94 ;  /* 0x0000005e5f29723e */ /* 0x000fe200000000ff */
[----:B------:R-:W-:Y:S02]  /*3450*/  IMAD.MOV.U32 R58, RZ, RZ, R80 ;  /* 0x000000ffff3a7224 */ /* 0x000fe400078e0050 */
[----:B------:R-:W-:-:S02]  /*3460*/  VIADD R44, R6, 0x80 ;  /* 0x00000080062c7836 */ /* 0x000fc40000000000 */
[----:B------:R-:W-:Y:S02]  /*3470*/  VIADD R6, R6, 0xa0 ;  /* 0x000000a006067836 */ /* 0x000fe40000000000 */
[----:B------:R-:W-:Y:S01]  /*3480*/  IMAD.MOV.U32 R59, RZ, RZ, R81 ;  /* 0x000000ffff3b7224 */ /* 0x000fe200078e0051 */
[----:B------:R-:W-:Y:S01]  /*3490*/  SHF.R.U32.HI R45, RZ, 0x3, R44 ;  /* 0x00000003ff2d7819 */ /* 0x000fe2000001162c */
[----:B------:R-:W-:Y:S01]  /*34a0*/  IMAD.MOV.U32 R56, RZ, RZ, R72 ;  /* 0x000000ffff387224 */ /* 0x000fe200078e0048 */
[----:B------:R-:W-:Y:S01]  /*34b0*/  SHF.R.U32.HI R47, RZ, 0x3, R6 ;  /* 0x00000003ff2f7819 */ /* 0x000fe20000011606 */
[----:B------:R-:W-:Y:S01]  /*34c0*/  IMAD.MOV.U32 R57, RZ, RZ, R73 ;  /* 0x000000ffff397224 */ /* 0x000fe200078e0049 */
[----:B------:R-:W-:Y:S01]  /*34d0*/  LOP3.LUT R44, R44, 0x30, R45, 0x78, !PT ;  /* 0x000000302c2c7812 */ /* 0x000fe200078e782d */
[----:B------:R-:W-:Y:S01]  /*34e0*/  IMAD.MOV.U32 R52, RZ, RZ, R32 ;  /* 0x000000ffff347224 */ /* 0x000fe200078e0020 */
[----:B------:R-:W-:Y:S01]  /*34f0*/  LOP3.LUT R46, R6, 0x30, R47, 0x78, !PT ;  /* 0x00000030062e7812 */ /* 0x000fe200078e782f */
[----:B------:R-:W-:-:S02]  /*3500*/  IMAD.MOV.U32 R53, RZ, RZ, R33 ;  /* 0x000000ffff357224 */ /* 0x000fc400078e0021 */
[----:B------:R-:W-:Y:S02]  /*3510*/  IMAD.MOV.U32 R48, RZ, RZ, R24 ;  /* 0x000000ffff307224 */ /* 0x000fe400078e0018 */
[----:B------:R-:W-:Y:S02]  /*3520*/  IMAD.MOV.U32 R49, RZ, RZ, R25 ;  /* 0x000000ffff317224 */ /* 0x000fe400078e0019 */
[----:B------:R-:W-:Y:S02]  /*3530*/  IMAD.MOV.U32 R20, RZ, RZ, R12 ;  /* 0x000000ffff147224 */ /* 0x000fe400078e000c */
[----:B------:R-:W-:Y:S02]  /*3540*/  IMAD.MOV.U32 R21, RZ, RZ, R13 ;  /* 0x000000ffff157224 */ /* 0x000fe400078e000d */
[----:B------:R-:W-:Y:S02]  /*3550*/  IMAD.MOV.U32 R16, RZ, RZ, R8 ;  /* 0x000000ffff107224 */ /* 0x000fe400078e0008 */
[----:B------:R-:W-:Y:S01]  /*3560*/  IMAD.MOV.U32 R17, RZ, RZ, R9 ;  /* 0x000000ffff117224 */ /* 0x000fe200078e0009 */
[----:B------:R-:W-:Y:S06]  /*3570*/  @P0 BRA `(.L_x_51) ;  /* 0x0000000000d40947 */ /* 0x000fec0003800000 */
[----:B------:R-:W1:Y:S01]  /*3580*/  S2R R6, SR_CTAID.X ;  /* 0x0000000000067919 */ /* 0x000e620000002500 */
[----:B------:R-:W2:Y:S01]  /*3590*/  LDCU.128 UR8, c[0x0][0x580] ;  /* 0x0000b000ff0877ac */ /* 0x000ea20008000c00 */
[----:B------:R-:W-:Y:S01]  /*35a0*/  SHF.R.U32.HI R9, RZ, 0x2, R0 ;  /* 0x00000002ff097819 */ /* 0x000fe20000011600 */
[----:B------:R-:W-:Y:S01]  /*35b0*/  IMAD.SHL.U32 R148, R148, 0x10, RZ ;  /* 0x0000001094947824 */ /* 0x000fe200078e00ff */
[----:B------:R-:W-:Y:S01]  /*35c0*/  FSETP.NE.AND P0, PT, R144, RZ, PT ;  /* 0x000000ff9000720b */ /* 0x000fe20003f05000 */
[----:B-1----:R-:W-:-:S04]  /*35d0*/  IMAD R6, R6, 0x4, R3 ;  /* 0x0000000406067824 */ /* 0x002fc800078e0203 */
[----:B------:R-:W-:Y:S02]  /*35e0*/  IMAD.SHL.U32 R0, R6, 0x4, RZ ;  /* 0x0000000406007824 */ /* 0x000fe400078e00ff */
[----:B------:R-:W-:-:S03]  /*35f0*/  IMAD.MOV.U32 R6, RZ, RZ, 0x3f800000 ;  /* 0x3f800000ff067424 */ /* 0x000fc600078e00ff */
[----:B------:R-:W-:Y:S02]  /*3600*/  IADD3 R8, P1, P3, R148, R0, R9 ;  /* 0x0000000094087210 */ /* 0x000fe40007b3e009 */
[----:B------:R-:W-:Y:S01]  /*3610*/  SHF.R.S32.HI R9, RZ, 0x1f, R148 ;  /* 0x0000001fff097819 */ /* 0x000fe20000011494 */
[----:B------:R-:W1:Y:S01]  /*3620*/  @P0 MUFU.RCP R6, R144 ;  /* 0x0000009000060308 */ /* 0x000e620000001000 */
[----:B------:R-:W-:Y:S01]  /*3630*/  SHF.R.S32.HI R0, RZ, 0x1f, R0 ;  /* 0x0000001fff007819 */ /* 0x000fe20000011400 */
[----:B------:R-:W-:-:S03]  /*3640*/  IMAD.SHL.U32 R12, R8, 0x4, RZ ;  /* 0x00000004080c7824 */ /* 0x000fc600078e00ff */
[----:B------:R-:W-:-:S04]  /*3650*/  IADD3.X R9, PT, PT, R9, R0, RZ, P1, P3 ;  /* 0x0000000009097210 */ /* 0x000fc80000fe64ff */
[----:B------:R-:W-:Y:S02]  /*3660*/  SHF.L.U64.HI R0, R8, 0x2, R9 ;  /* 0x0000000208007819 */ /* 0x000fe40000010209 */
[C---:B--2---:R-:W-:Y:S02]  /*3670*/  IADD3 R8, P0, PT, R12.reuse, UR10, RZ ;  /* 0x0000000a0c087c10 */ /* 0x044fe4000ff1e0ff */
[----:B------:R-:W-:Y:S02]  /*3680*/  IADD3 R12, P1, PT, R12, UR8, RZ ;  /* 0x000000080c0c7c10 */ /* 0x000fe4000ff3e0ff */
[C---:B------:R-:W-:Y:S02]  /*3690*/  IADD3.X R9, PT, PT, R0.reuse, UR11, RZ, P0, !PT ;  /* 0x0000000b00097c10 */ /* 0x040fe400087fe4ff */
[----:B------:R-:W-:Y:S01]  /*36a0*/  IADD3.X R13, PT, PT, R0, UR9, RZ, P1, !PT ;  /* 0x00000009000d7c10 */ /* 0x000fe20008ffe4ff */
[C---:B-1----:R-:W-:Y:S01]  /*36b0*/  FMUL R100, R6.reuse, R100 ;  /* 0x0000006406647220 */ /* 0x042fe20000400000 */
[C---:B------:R-:W-:Y:S01]  /*36c0*/  FMUL R101, R6.reuse, R101 ;  /* 0x0000006506657220 */ /* 0x040fe20000400000 */
[----:B------:R1:W-:Y:S01]  /*36d0*/  STG.E desc[UR6][R8.64], R4 ;  /* 0x0000000408007986 */ /* 0x0003e2000c101906 */
[C---:B------:R-:W-:Y:S01]  /*36e0*/  FMUL R96, R6.reuse, R96 ;  /* 0x0000006006607220 */ /* 0x040fe20000400000 */
[C---:B------:R-:W-:Y:S01]  /*36f0*/  FMUL R97, R6.reuse, R97 ;  /* 0x0000006106617220 */ /* 0x040fe20000400000 */
[C---:B------:R-:W-:Y:S01]  /*3700*/  FMUL R92, R6.reuse, R92 ;  /* 0x0000005c065c7220 */ /* 0x040fe20000400000 */
[----:B------:R1:W-:Y:S01]  /*3710*/  STG.E desc[UR6][R12.64], R144 ;  /* 0x000000900c007986 */ /* 0x0003e2000c101906 */
[C---:B------:R-:W-:Y:S01]  /*3720*/  FMUL R93, R6.reuse, R93 ;  /* 0x0000005d065d7220 */ /* 0x040fe20000400000 */
        /* <DEDUP_REMOVED lines=25> */
[----:B-1----:R-:W-:-:S07]  /*38c0*/  FMUL R17, R6, R17 ;  /* 0x0000001106117220 */ /* 0x002fce0000400000 */
.L_x_51:
[----:B------:R-:W-:Y:S05]  /*38d0*/  BSYNC.RECONVERGENT B0 ;  /* 0x0000000000007941 */ /* 0x000fea0003800200 */
.L_x_50:
[----:B------:R1:W-:Y:S06]  /*38e0*/  MEMBAR.ALL.CTA ;  /* 0x0000000000007992 */ /* 0x0003ec0000008000 */
[----:B-1----:R-:W1:Y:S01]  /*38f0*/  FENCE.VIEW.ASYNC.S ;  /* 0x00000000000073c6 */ /* 0x002e620000000000 */
[----:B------:R-:W-:Y:S01]  /*3900*/  IMAD.MOV.U32 R45, RZ, RZ, RZ ;  /* 0x000000ffff2d7224 */ /* 0x000fe200078e00ff */
[----:B------:R-:W-:Y:S01]  /*3910*/  F2FP.F16.F32.PACK_AB R6, R97, R96 ;  /* 0x000000606106723e */ /* 0x000fe200000000ff */
[----:B------:R-:W-:Y:S01]  /*3920*/  IMAD.MOV.U32 R47, RZ, RZ, RZ ;  /* 0x000000ffff2f7224 */ /* 0x000fe200078e00ff */
[----:B------:R-:W-:Y:S01]  /*3930*/  F2FP.F16.F32.PACK_AB R4, R101, R100 ;  /* 0x000000646504723e */ /* 0x000fe200000000ff */
[----:B------:R-:W-:Y:S01]  /*3940*/  BSSY.RECONVERGENT B0, `(.L_x_52) ;  /* 0x000001e000007945 */ /* 0x000fe20003800200 */
[----:B------:R-:W-:-:S02]  /*3950*/  MOV R0, R44 ;  /* 0x0000002c00007202 */ /* 0x000fc40000000f00 */
[----:B------:R-:W-:Y:S02]  /*3960*/  MOV R8, R46 ;  /* 0x0000002e00087202 */ /* 0x000fe40000000f00 */
[----:B------:R-:W-:Y:S02]  /*3970*/  F2FP.F16.F32.PACK_AB R42, R89, R88 ;  /* 0x00000058592a723e */ /* 0x000fe400000000ff */
[----:B------:R-:W-:Y:S01]  /*3980*/  F2FP.F16.F32.PACK_AB R40, R93, R92 ;  /* 0x0000005c5d28723e */ /* 0x000fe200000000ff */
[----:B-1----:R-:W-:Y:S06]  /*3990*/  BAR.SYNC.DEFER_BLOCKING 0x0 ;  /* 0x0000000000007b1d */ /* 0x002fec0000010000 */
[----:B------:R1:W-:Y:S04]  /*39a0*/  STSM.16.M88.4 [R0], R4 ;  /* 0x0000000400007844 */ /* 0x0003e80000000200 */
[----:B------:R1:W-:Y:S01]  /*39b0*/  STSM.16.M88.4 [R8], R40 ;  /* 0x0000002808007844 */ /* 0x0003e20000000200 */
[----:B------:R2:W-:Y:S06]  /*39c0*/  MEMBAR.ALL.CTA ;  /* 0x0000000000007992 */ /* 0x0005ec0000008000 */
[----:B--2---:R-:W2:Y:S02]  /*39d0*/  FENCE.VIEW.ASYNC.S ;  /* 0x00000000000073c6 */ /* 0x004ea40000000000 */
[----:B--2---:R-:W-:Y:S06]  /*39e0*/  BAR.SYNC.DEFER_BLOCKING 0x0 ;  /* 0x0000000000007b1d */ /* 0x004fec0000010000 */
[----:B------:R-:W-:Y:S05]  /*39f0*/  @P2 BRA `(.L_x_53) ;  /* 0x0000000000482947 */ /* 0x000fea0003800000 */
[----:B------:R-:W2:Y:S01]  /*3a00*/  LDCU.64 UR8, c[0x0][0x348] ;  /* 0x00006900ff0877ac */ /* 0x000ea20008000a00 */
[----:B------:R-:W-:Y:S01]  /*3a10*/  PLOP3.LUT P1, PT, PT, PT, PT, 0x80, 0x8 ;  /* 0x000000000008781c */ /* 0x000fe20003f2f070 */
[----:B-1----:R-:W-:Y:S01]  /*3a20*/  VIADD R4, R2, 0x80 ;  /* 0x0000008002047836 */ /* 0x002fe20000000000 */
[----:B------:R-:W-:Y:S01]  /*3a30*/  UMOV UR17, URZ ;  /* 0x000000ff00117c82 */ /* 0x000fe20008000000 */
[----:B------:R-:W-:Y:S01]  /*3a40*/  UMOV UR18, URZ ;  /* 0x000000ff00127c82 */ /* 0x000fe20008000000 */
[----:B--2---:R-:W-:-:S04]  /*3a50*/  UIADD3 UR8, UP0, UPT, UR8, 0x180, URZ ;  /* 0x0000018008087890 */ /* 0x004fc8000ff1e0ff */
[----:B------:R-:W-:-:S12]  /*3a60*/  UIADD3.X UR9, UPT, UPT, URZ, UR9, URZ, UP0, !UPT ;  /* 0x00000009ff097290 */ /* 0x000fd800087fe4ff */
.L_x_54:
[----:B------:R-:W-:Y:S02]  /*3a70*/  PLOP3.LUT P0, PT, P0, P1, PT, 0xf2, 0x2f ;  /* 0x00000000002f781c */ /* 0x000fe40000703e72 */
[----:B------:R-:W-:Y:S01]  /*3a80*/  @P1 R2UR P0, UR20, R3 ;  /* 0x00000000031412ca */ /* 0x000fe20000000000 */
[----:B------:R-:W-:-:S07]  /*3a90*/  UMOV UR19, UR12 ;  /* 0x0000000c00137c82 */ /* 0x000fce0008000000 */
[----:B------:R-:W-:Y:S02]  /*3aa0*/  PLOP3.LUT P0, PT, P0, P1, PT, 0xf2, 0x2f ;  /* 0x00000000002f781c */ /* 0x000fe40000703e72 */
[----:B------:R-:W-:-:S08]  /*3ab0*/  @P1 R2UR.OR P0, UR16, R4 ;  /* 0x00000000041012ca */ /* 0x000fd00000100000 */
[----:B------:R-:W-:Y:S02]  /*3ac0*/  @P1 PLOP3.LUT P1, PT, P0, PT, PT, 0x80, 0x8 ;  /* 0x000000000008181c */ /* 0x000fe4000072f070 */
[----:B------:R-:W-:-:S03]  /*3ad0*/  PLOP3.LUT P0, PT, PT, PT, PT, 0x80, 0x8 ;  /* 0x000000000008781c */ /* 0x000fc60003f0f070 */
[----:B------:R1:W-:Y:S08]  /*3ae0*/  UTMASTG.4D [UR16], [UR8], desc[URZ] ;  /* 0x0000ff10080073b5 */ /* 0x0003f00008019000 */
[----:B-1----:R-:W-:Y:S05]  /*3af0*/  @P1 BRA.U.ANY `(.L_x_54) ;  /* 0xfffffffd00dc1947 */ /* 0x002fea000393ffff */
[----:B------:R0:W-:Y:S01]  /*3b00*/  UTMACMDFLUSH ;  /* 0x00000000000079b7 */ /* 0x0001e20000000000 */
[----:B------:R-:W-:-:S04]  /*3b10*/  DEPBAR.LE SB0, 0x2 ;  /* 0x000080800000791a */ /* 0x000fc80000000000 */
.L_x_53:
[----:B------:R-:W-:Y:S05]  /*3b20*/  BSYNC.RECONVERGENT B0 ;  /* 0x0000000000007941 */ /* 0x000fea0003800200 */
.L_x_52:
[----:B------:R-:W-:Y:S01]  /*3b30*/  BAR.SYNC.DEFER_BLOCKING 0x0 ;  /* 0x0000000000007b1d */ /* 0x000fe20000010000 */
[----:B-1----:R-:W-:Y:S02]  /*3b40*/  IADD3 R4, P0, PT, R44, 0x400, RZ ;  /* 0x000004002c047810 */ /* 0x002fe40007f1e0ff */
[----:B------:R-:W-:Y:S02]  /*3b50*/  IADD3 R6, P1, PT, R46, 0x400, RZ ;  /* 0x000004002e067810 */ /* 0x000fe40007f3e0ff */
[----:B------:R-:W-:Y:S01]  /*3b60*/  F2FP.F16.F32.PACK_AB R83, R83, R82 ;  /* 0x000000525353723e */ /* 0x000fe200000000ff */
[----:B------:R-:W-:Y:S01]  /*3b70*/  IMAD.X R5, RZ, RZ, RZ, P0 ;  /* 0x000000ffff057224 */ /* 0x000fe200000e06ff */
[----:B------:R-:W-:Y:S01]  /*3b80*/  F2FP.F16.F32.PACK_AB R81, R87, R86 ;  /* 0x000000565751723e */ /* 0x000fe200000000ff */
[----:B------:R-:W-:Y:S01]  /*3b90*/  IMAD.X R7, RZ, RZ, RZ, P1 ;  /* 0x000000ffff077224 */ /* 0x000fe200008e06ff */
[----:B------:R-:W-:Y:S01]  /*3ba0*/  F2FP.F16.F32.PACK_AB R75, R75, R74 ;  /* 0x0000004a4b4b723e */ /* 0x000fe200000000ff */
[----:B------:R-:W-:Y:S01]  /*3bb0*/  BSSY.RECONVERGENT B0, `(.L_x_55) ;  /* 0x0000020000007945 */ /* 0x000fe20003800200 */
[----:B------:R-:W-:-:S02]  /*3bc0*/  MOV R4, R4 ;  /* 0x0000000400047202 */ /* 0x000fc40000000f00 */
[----:B------:R-:W-:Y:S02]  /*3bd0*/  F2FP.F16.F32.PACK_AB R80, R85, R84 ;  /* 0x000000545550723e */ /* 0x000fe400000000ff */
[----:B------:R-:W-:Y:S02]  /*3be0*/  F2FP.F16.F32.PACK_AB R82, R59, R58 ;  /* 0x0000003a3b52723e */ /* 0x000fe400000000ff */
[----:B------:R-:W-:Y:S02]  /*3bf0*/  F2FP.F16.F32.PACK_AB R73, R79, R78 ;  /* 0x0000004e4f49723e */ /* 0x000fe400000000ff */
[----:B------:R-:W-:Y:S02]  /*3c00*/  MOV R6, R6 ;  /* 0x0000000600067202 */ /* 0x000fe40000000f00 */
[----:B------:R-:W-:Y:S02]  /*3c10*/  F2FP.F16.F32.PACK_AB R72, R77, R76 ;  /* 0x0000004c4d48723e */ /* 0x000fe400000000ff */
[----:B------:R-:W-:Y:S01]  /*3c20*/  F2FP.F16.F32.PACK_AB R74, R57, R56 ;  /* 0x00000038394a723e */ /* 0x000fe200000000ff */
        /* <DEDUP_REMOVED lines=9> */
[----:B------:R-:W-:Y:S01]  /*3cc0*/  UMOV UR17, 0x20 ;  /* 0x0000002000117882 */ /* 0x000fe20000000000 */
[----:B------:R-:W-:Y:S01]  /*3cd0*/  UMOV UR18, URZ ;  /* 0x000000ff00127c82 */ /* 0x000fe20008000000 */
[----:B--2---:R-:W-:-:S04]  /*3ce0*/  UIADD3 UR8, UP0, UPT, UR8, 0x180, URZ ;  /* 0x0000018008087890 */ /* 0x004fc8000ff1e0ff */
[----:B------:R-:W-:-:S12]  /*3cf0*/  UIADD3.X UR9, UPT, UPT, URZ, UR9, URZ, UP0, !UPT ;  /* 0x00000009ff097290 */ /* 0x000fd800087fe4ff */
.L_x_57:
        /* <DEDUP_REMOVED lines=11> */
.L_x_56:
[----:B------:R-:W-:Y:S05]  /*3db0*/  BSYNC.RECONVERGENT B0 ;  /* 0x0000000000007941 */ /* 0x000fea0003800200 */
.L_x_55:
[----:B------:R-:W-:Y:S01]  /*3dc0*/  BAR.SYNC.DEFER_BLOCKING 0x0 ;  /* 0x0000000000007b1d */ /* 0x000fe20000010000 */
[----:B------:R-:W-:Y:S02]  /*3dd0*/  IADD3 R44, P0, PT, R44, 0x800, RZ ;  /* 0x000008002c2c7810 */ /* 0x000fe40007f1e0ff */
        /* <DEDUP_REMOVED lines=17> */
[----:B---3--:R-:W3:Y:S02]  /*3ef0*/  FENCE.VIEW.ASYNC.S ;  /* 0x00000000000073c6 */ /* 0x008ee40000000000 */
[----:B---3--:R-:W-:Y:S06]  /*3f00*/  BAR.SYNC.DEFER_BLOCKING 0x0 ;  /* 0x0000000000007b1d */ /* 0x008fec0000010000 */
[----:B------:R-:W-:Y:S05]  /*3f10*/  @P2 BRA `(.L_x_59) ;  /* 0x0000000000482947 */ /* 0x000fea0003800000 */
[----:B------:R-:W3:Y:S01]  /*3f20*/  LDCU.64 UR8, c[0x0][0x348] ;  /* 0x00006900ff0877ac */ /* 0x000ee20008000a00 */
[----:B------:R-:W-:Y:S01]  /*3f30*/  PLOP3.LUT P1, PT, PT, PT, PT, 0x80, 0x8 ;  /* 0x000000000008781c */ /* 0x000fe20003f2f070 */
[----:B-1----:R-:W-:Y:S01]  /*3f40*/  VIADD R4, R2, 0x880 ;  /* 0x0000088002047836 */ /* 0x002fe20000000000 */
[----:B------:R-:W-:Y:S01]  /*3f50*/  UMOV UR17, 0x40 ;  /* 0x0000004000117882 */ /* 0x000fe20000000000 */
[----:B------:R-:W-:Y:S01]  /*3f60*/  UMOV UR18, URZ ;  /* 0x000000ff00127c82 */ /* 0x000fe20008000000 */
[----:B---3--:R-:W-:-:S04]  /*3f70*/  UIADD3 UR8, UP0, UPT, UR8, 0x180, URZ ;  /* 0x0000018008087890 */ /* 0x008fc8000ff1e0ff */
[----:B------:R-:W-:-:S12]  /*3f80*/  UIADD3.X UR9, UPT, UPT, URZ, UR9, URZ, UP0, !UPT ;  /* 0x00000009ff097290 */ /* 0x000fd800087fe4ff */
.L_x_60:
        /* <DEDUP_REMOVED lines=11> */
.L_x_59:
[----:B------:R-:W-:Y:S05]  /*4040*/  BSYNC.RECONVERGENT B0 ;  /* 0x0000000000007941 */ /* 0x000fea0003800200 */
.L_x_58:
[----:B------:R-:W-:Y:S01]  /*4050*/  BAR.SYNC.DEFER_BLOCKING 0x0 ;  /* 0x0000000000007b1d */ /* 0x000fe20000010000 */
[----:B-1----:R-:W-:Y:S02]  /*4060*/  F2FP.F16.F32.PACK_AB R4, R37, R36 ;  /* 0x000000242504723e */ /* 0x002fe400000000ff */
[----:B------:R-:W-:Y:S02]  /*4070*/  F2FP.F16.F32.PACK_AB R5, R23, R22 ;  /* 0x000000161705723e */ /* 0x000fe400000000ff */
[----:B------:R-:W-:Y:S01]  /*4080*/  F2FP.F16.F32.PACK_AB R6, R29, R28 ;  /* 0x0000001c1d06723e */ /* 0x000fe200000000ff */
[----:B------:R-:W-:Y:S01]  /*4090*/  BSSY.RECONVERGENT B0, `(.L_x_61) ;  /* 0x000001e000007945 */ /* 0x000fe20003800200 */
[----:B------:R-:W-:Y:S02]  /*40a0*/  F2FP.F16.F32.PACK_AB R7, R19, R18 ;  /* 0x000000121307723e */ /* 0x000fe400000000ff */
[----:B------:R-:W-:Y:S02]  /*40b0*/  F2FP.F16.F32.PACK_AB R13, R15, R14 ;  /* 0x0000000e0f0d723e */ /* 0x000fe400000000ff */
[----:B------:R-:W-:-:S02]  /*40c0*/  F2FP.F16.F32.PACK_AB R12, R21, R20 ;  /* 0x00000014150c723e */ /* 0x000fc400000000ff */
        /* <DEDUP_REMOVED lines=10> */
[----:B------:R-:W-:Y:S01]  /*4170*/  VIADD R2, R2, 0x80 ;  /* 0x0000008002027836 */ /* 0x000fe20000000000 */
[----:B------:R-:W-:Y:S01]  /*4180*/  UMOV UR17, 0x60 ;  /* 0x0000006000117882 */ /* 0x000fe20000000000 */
[----:B------:R-:W-:Y:S01]  /*4190*/  UMOV UR18, URZ ;  /* 0x000000ff00127c82 */ /* 0x000fe20008000000 */
[----:B---3--:R-:W-:-:S04]  /*41a0*/  UIADD3 UR8, UP0, UPT, UR8, 0x180, URZ ;  /* 0x0000018008087890 */ /* 0x008fc8000ff1e0ff */
[----:B------:R-:W-:-:S12]  /*41b0*/  UIADD3.X UR9, UPT, UPT, URZ, UR9, URZ, UP0, !UPT ;  /* 0x00000009ff097290 */ /* 0x000fd800087fe4ff */
.L_x_63:
        /* <DEDUP_REMOVED lines=8> */
[----:B---3--:R-:W-:Y:S05]  /*4240*/  @P1 BRA.U.ANY `(.L_x_63) ;  /* 0xfffffffd00dc1947 */ /* 0x008fea000393ffff */
[----:B------:R0:W-:Y:S01]  /*4250*/  UTMACMDFLUSH ;  /* 0x00000000000079b7 */ /* 0x0001e20000000000 */
[----:B------:R-:W-:-:S04]  /*4260*/  DEPBAR.LE SB0, 0x2 ;  /* 0x000080800000791a */ /* 0x000fc80000000000 */
.L_x_62:
[----:B------:R-:W-:Y:S05]  /*4270*/  BSYNC.RECONVERGENT B0 ;  /* 0x0000000000007941 */ /* 0x000fea0003800200 */
.L_x_61:
[----:B------:R-:W-:Y:S06]  /*4280*/  BAR.SYNC.DEFER_BLOCKING 0x0 ;  /* 0x0000000000007b1d */ /* 0x000fec0000010000 */
[----:B------:R-:W-:Y:S05]  /*4290*/  EXIT ;  /* 0x000000000000794d */ /* 0x000fea0003800000 */
.L_x_4:
[----:B------:R-:W-:Y:S02]  /*42a0*/  IMAD.MOV.U32 R4, RZ, RZ, -0x80000000 ;  /* 0x80000000ff047424 */ /* 0x000fe400078e00ff */
[----:B--2---:R-:W-:-:S04]  /*42b0*/  IMAD.MOV.U32 R5, RZ, RZ, -0x80000000 ;  /* 0x80000000ff057424 */ /* 0x004fc800078e00ff */
[----:B------:R2:W3:Y:S03]  /*42c0*/  SYNCS.PHASECHK.TRANS64.TRYWAIT P0, [R11+URZ+0x28], R5 ;  /* 0x000028050b0075a7 */ /* 0x0004e600080011ff */
[----:B---3--:R-:W-:Y:S05]  /*42d0*/  @!P0 NANOSLEEP.SYNCS 0x989680 ;  /* 0x009896800000895d */ /* 0x008fea0003900000 */
[----:B------:R-:W3:Y:S02]  /*42e0*/  @!P0 SYNCS.PHASECHK.TRANS64 P0, [R11+URZ+0x28], R5 ;  /* 0x000028050b0085a7 */ /* 0x000ee400080010ff */
[----:B---3--:R-:W-:Y:S05]  /*42f0*/  @!P0 BRA `(.L_x_4) ;  /* 0xfffffffc00e88947 */ /* 0x008fea000383ffff */
[----:B------:R-:W-:Y:S05]  /*4300*/  BRA `(.L_x_64) ;  /* 0xffffffc000c47947 */ /* 0x000fea000383ffff */
.L_x_21:
[----:B---3--:R-:W-:Y:S02]  /*4310*/  IMAD.MOV.U32 R4, RZ, RZ, -0x80000000 ;  /* 0x80000000ff047424 */ /* 0x008fe400078e00ff */
[----:B--2---:R-:W-:-:S04]  /*4320*/  IMAD.MOV.U32 R5, RZ, RZ, -0x80000000 ;  /* 0x80000000ff057424 */ /* 0x004fc800078e00ff */
[----:B------:R2:W3:Y:S03]  /*4330*/  SYNCS.PHASECHK.TRANS64.TRYWAIT P0, [R11+URZ+0x8], R5 ;  /* 0x000008050b0075a7 */ /* 0x0004e600080011ff */
[----:B---3--:R-:W-:Y:S05]  /*4340*/  @!P0 NANOSLEEP.SYNCS 0x989680 ;  /* 0x009896800000895d */ /* 0x008fea0003900000 */
[----:B------:R-:W3:Y:S02]  /*4350*/  @!P0 SYNCS.PHASECHK.TRANS64 P0, [R11+URZ+0x8], R5 ;  /* 0x000008050b0085a7 */ /* 0x000ee400080010ff */
[----:B---3--:R-:W-:Y:S05]  /*4360*/  @!P0 BRA `(.L_x_21) ;  /* 0xfffffffc00e88947 */ /* 0x008fea000383ffff */
[----:B------:R-:W-:Y:S05]  /*4370*/  BRA `(.L_x_65) ;  /* 0xffffffd000887947 */ /* 0x000fea000383ffff */
.L_x_25:
[----:B--2---:R2:W3:Y:S02]  /*4380*/  SYNCS.PHASECHK.TRANS64.TRYWAIT P3, [R2+URZ+0x20], RZ ;  /* 0x000020ff020075a7 */ /* 0x0044e400080611ff */
[----:B---3--:R-:W-:Y:S05]  /*4390*/  @!P3 NANOSLEEP.SYNCS 0x989680 ;  /* 0x009896800000b95d */ /* 0x008fea0003900000 */
[----:B------:R-:W3:Y:S02]  /*43a0*/  @!P3 SYNCS.PHASECHK.TRANS64 P3, [R2+URZ+0x20], RZ ;  /* 0x000020ff0200b5a7 */ /* 0x000ee400080610ff */
[----:B---3--:R-:W-:Y:S05]  /*43b0*/  @!P3 BRA `(.L_x_25) ;  /* 0xfffffffc00f0b947 */ /* 0x008fea000383ffff */
[----:B------:R-:W-:Y:S05]  /*43c0*/  BRA `(.L_x_24) ;  /* 0xffffffd400c47947 */ /* 0x000fea000383ffff */
.L_x_29:
[----:B------:R-:W-:-:S07]  /*43d0*/  IMAD.MOV.U32 R3, RZ, RZ, R2 ;  /* 0x000000ffff037224 */ /* 0x000fce00078e0002 */
.L_x_66:
[----:B-1----:R1:W3:Y:S02]  /*43e0*/  SYNCS.PHASECHK.TRANS64.TRYWAIT P0, [R105+URZ], R3 ;  /* 0x00000003690075a7 */ /* 0x0022e400080011ff */
[----:B---3--:R-:W-:Y:S05]  /*43f0*/  @!P0 NANOSLEEP.SYNCS 0x989680 ;  /* 0x009896800000895d */ /* 0x008fea0003900000 */
[----:B------:R-:W3:Y:S02]  /*4400*/  @!P0 SYNCS.PHASECHK.TRANS64 P0, [R105+URZ], R3 ;  /* 0x00000003690085a7 */ /* 0x000ee400080010ff */
[----:B---3--:R-:W-:Y:S05]  /*4410*/  @!P0 BRA `(.L_x_66) ;  /* 0xfffffffc00f08947 */ /* 0x008fea000383ffff */
[----:B------:R-:W-:Y:S05]  /*4420*/  BRA `(.L_x_28) ;  /* 0xffffffd800787947 */ /* 0x000fea000383ffff */
.L_x_33:
[----:B------:R-:W-:-:S07]  /*4430*/  IMAD.MOV.U32 R105, RZ, RZ, R104 ;  /* 0x000000ffff697224 */ /* 0x000fce00078e0068 */
.L_x_67:
[----:B-1----:R1:W3:Y:S02]  /*4440*/  SYNCS.PHASECHK.TRANS64.TRYWAIT P0, [R109+URZ+0x18], R105 ;  /* 0x000018696d0075a7 */ /* 0x0022e400080011ff */
[----:B---3--:R-:W-:Y:S05]  /*4450*/  @!P0 NANOSLEEP.SYNCS 0x989680 ;  /* 0x009896800000895d */ /* 0x008fea0003900000 */
[----:B------:R-:W3:Y:S02]  /*4460*/  @!P0 SYNCS.PHASECHK.TRANS64 P0, [R109+URZ+0x18], R105 ;  /* 0x000018696d0085a7 */ /* 0x000ee400080010ff */
[----:B---3--:R-:W-:Y:S05]  /*4470*/  @!P0 BRA `(.L_x_67) ;  /* 0xfffffffc00f08947 */ /* 0x008fea000383ffff */
[----:B------:R-:W-:Y:S05]  /*4480*/  BRA `(.L_x_68) ;  /* 0xffffffd800987947 */ /* 0x000fea000383ffff */
.L_x_39:
[----:B------:R-:W-:-:S07]  /*4490*/  IMAD.MOV.U32 R104, RZ, RZ, R105 ;  /* 0x000000ffff687224 */ /* 0x000fce00078e0069 */
.L_x_69:
[----:B-1----:R1:W3:Y:S02]  /*44a0*/  SYNCS.PHASECHK.TRANS64.TRYWAIT P0, [R2+URZ+0x8], R105 ;  /* 0x00000869020075a7 */ /* 0x0022e400080011ff */
[----:B---3--:R-:W-:Y:S05]  /*44b0*/  @!P0 NANOSLEEP.SYNCS 0x989680 ;  /* 0x009896800000895d */ /* 0x008fea0003900000 */
[----:B------:R-:W3:Y:S02]  /*44c0*/  @!P0 SYNCS.PHASECHK.TRANS64 P0, [R2+URZ+0x8], R105 ;  /* 0x00000869020085a7 */ /* 0x000ee400080010ff */
[----:B---3--:R-:W-:Y:S05]  /*44d0*/  @!P0 BRA `(.L_x_69) ;  /* 0xfffffffc00f08947 */ /* 0x008fea000383ffff */
[----:B------:R-:W-:Y:S05]  /*44e0*/  BRA `(.L_x_70) ;  /* 0xffffffe0004c7947 */ /* 0x000fea000383ffff */
.L_x_44:
[----:B------:R-:W-:Y:S01]  /*44f0*/  BSSY B1, `(.L_x_71) ;  /* 0x0000007000017945 */ /* 0x000fe20003800000 */
[----:B------:R-:W-:Y:S02]  /*4500*/  IMAD.MOV.U32 R113, RZ, RZ, 0x2 ;  /* 0x00000002ff717424 */ /* 0x000fe400078e00ff */
[----:B------:R-:W-:Y:S02]  /*4510*/  IMAD.MOV.U32 R115, RZ, RZ, 0x1f ;  /* 0x0000001fff737424 */ /* 0x000fe400078e00ff */
[----:B------:R-:W-:-:S07]  /*4520*/  IMAD.MOV.U32 R110, RZ, RZ, 0xf ;  /* 0x0000000fff6e7424 */ /* 0x000fce00078e00ff */
[----:B--2---:R-:W-:Y:S05]  /*4530*/  WARPSYNC.COLLECTIVE R110, `(.L_x_72) ;  /* 0x000000006e087348 */ /* 0x004fea0003c00000 */
[----:B------:R1:W2:Y:S02]  /*4540*/  SHFL.BFLY P3, R111, R106, R113, R115 ;  /* 0x0c0000716a6f7389 */ /* 0x0002a40000060073 */
[----:B-12---:R-:W-:Y:S05]  /*4550*/  ENDCOLLECTIVE ;  /* 0x000000000000791b */ /* 0x006fea0003800000 */
.L_x_72:
[----:B------:R-:W-:Y:S05]  /*4560*/  BSYNC B1 ;  /* 0x0000000000017941 */ /* 0x000fea0003800000 */
.L_x_71:
[----:B------:R-:W-:Y:S02]  /*4570*/  IMAD.MOV.U32 R105, RZ, RZ, R111 ;  /* 0x000000ffff697224 */ /* 0x000fe400078e006f */
[----:B------:R-:W-:Y:S02]  /*4580*/  IMAD.MOV.U32 R113, RZ, RZ, 0x1 ;  /* 0x00000001ff717424 */ /* 0x000fe400078e00ff */
[----:B------:R-:W-:Y:S01]  /*4590*/  IMAD.MOV.U32 R115, RZ, RZ, 0x1f ;  /* 0x0000001fff737424 */ /* 0x000fe200078e00ff */
[----:B------:R-:W-:Y:S01]  /*45a0*/  FMNMX R108, R106, R105, !PT ;  /* 0x000000696a6c7209 */ /* 0x000fe20007800000 */
[----:B------:R-:W-:-:S04]  /*45b0*/  IMAD.MOV.U32 R110, RZ, RZ, 0xf ;  /* 0x0000000fff6e7424 */ /* 0x000fc800078e00ff */
[----:B------:R-:W-:-:S07]  /*45c0*/  IMAD.MOV.U32 R106, RZ, RZ, R108 ;  /* 0x000000ffff6a7224 */ /* 0x000fce00078e006c */
[----:B------:R-:W-:Y:S05]  /*45d0*/  WARPSYNC.COLLECTIVE R110, `(.L_x_73) ;  /* 0x000000006e087348 */ /* 0x000fea0003c00000 */
[----:B------:R1:W2:Y:S02]  /*45e0*/  SHFL.BFLY P3, R111, R106, R113, R115 ;  /* 0x0c0000716a6f7389 */ /* 0x0002a40000060073 */
[----:B-12---:R-:W-:Y:S05]  /*45f0*/  ENDCOLLECTIVE ;  /* 0x000000000000791b */ /* 0x006fea0003800000 */
.L_x_73:
[----:B------:R-:W-:Y:S02]  /*4600*/  IMAD.MOV.U32 R113, RZ, RZ, 0x2 ;  /* 0x00000002ff717424 */ /* 0x000fe400078e00ff */
[----:B------:R-:W-:-:S05]  /*4610*/  IMAD.MOV.U32 R105, RZ, RZ, R111 ;  /* 0x000000ffff697224 */ /* 0x000fca00078e006f */
[----:B------:R-:W-:-:S04]  /*4620*/  FMNMX R104, R108, R105, !PT ;  /* 0x000000696c687209 */ /* 0x000fc80007800000 */
        /* <DEDUP_REMOVED lines=11> */
[----:B------:R-:W2:Y:S08]  /*46e0*/  MUFU.EX2 R129, R129 ;  /* 0x0000008100817308 */ /* 0x000eb00000000800 */
[----:B------:R-:W3:Y:S01]  /*46f0*/  MUFU.EX2 R124, R109 ;  /* 0x0000006d007c7308 */ /* 0x000ee20000000800 */
[----:B-1----:R-:W-:-:S07]  /*4700*/  FADD R106, RZ, R128 ;  /* 0x00000080ff6a7221 */ /* 0x002fce0000000000 */
[----:B------:R-:W1:Y:S01]  /*4710*/  MUFU.EX2 R125, R125 ;  /* 0x0000007d007d7308 */ /* 0x000e620000000800 */
[----:B--2---:R-:W-:-:S04]  /*4720*/  FADD R111, R129, R106 ;  /* 0x0000006a816f7221 */ /* 0x004fc80000000000 */
[----:B---3--:R-:W-:-:S04]  /*4730*/  FADD R106, R124, R111 ;  /* 0x0000006f7c6a7221 */ /* 0x008fc80000000000 */
[----:B-1----:R-:W-:-:S07]  /*4740*/  FADD R106, R125, R106 ;  /* 0x0000006a7d6a7221 */ /* 0x002fce0000000000 */
[----:B------:R-:W-:Y:S05]  /*4750*/  WARPSYNC.COLLECTIVE R110, `(.L_x_74) ;  /* 0x000000006e087348 */ /* 0x000fea0003c00000 */
[----:B------:R1:W2:Y:S02]  /*4760*/  SHFL.BFLY P3, R111, R106, R113, R115 ;  /* 0x0c0000716a6f7389 */ /* 0x0002a40000060073 */
[----:B-12---:R-:W-:Y:S05]  /*4770*/  ENDCOLLECTIVE ;  /* 0x000000000000791b */ /* 0x006fea0003800000 */
.L_x_74:
[----:B------:R-:W-:Y:S02]  /*4780*/  IMAD.MOV.U32 R113, RZ, RZ, 0x1 ;  /* 0x00000001ff717424 */ /* 0x000fe400078e00ff */
[----:B------:R-:W-:-:S04]  /*4790*/  IMAD.MOV.U32 R107, RZ, RZ, R111 ;  /* 0x000000ffff6b7224 */ /* 0x000fc800078e006f */
[----:B------:R-:W-:-:S04]  /*47a0*/  FADD R107, R106, R107 ;  /* 0x0000006b6a6b7221 */ /* 0x000fc80000000000 */
[----:B------:R-:W-:-:S07]  /*47b0*/  IMAD.MOV.U32 R106, RZ, RZ, R107 ;  /* 0x000000ffff6a7224 */ /* 0x000fce00078e006b */
[----:B------:R-:W-:Y:S05]  /*47c0*/  WARPSYNC.COLLECTIVE R110, `(.L_x_75) ;  /* 0x000000006e087348 */ /* 0x000fea0003c00000 */
[----:B------:R1:W2:Y:S02]  /*47d0*/  SHFL.BFLY P3, R111, R106, R113, R115 ;  /* 0x0c0000716a6f7389 */ /* 0x0002a40000060073 */
[----:B-12---:R-:W-:Y:S05]  /*47e0*/  ENDCOLLECTIVE ;  /* 0x000000000000791b */ /* 0x006fea0003800000 */
.L_x_75:
[----:B------:R-:W-:Y:S01]  /*47f0*/  IMAD.MOV.U32 R108, RZ, RZ, R111 ;  /* 0x000000ffff6c7224 */ /* 0x000fe200078e006f */
[----:B------:R-:W-:Y:S06]  /*4800*/  BRA `(.L_x_76) ;  /* 0xffffffe400147947 */ /* 0x000fec000383ffff */
.L_x_48:
[----:B------:R-:W-:-:S07]  /*4810*/  IMAD.MOV.U32 R104, RZ, RZ, R105 ;  /* 0x000000ffff687224 */ /* 0x000fce00078e0069 */
.L_x_77:
[----:B-1----:R1:W3:Y:S02]  /*4820*/  SYNCS.PHASECHK.TRANS64.TRYWAIT P0, [R2+URZ+0x10], R105 ;  /* 0x00001069020075a7 */ /* 0x0022e400080011ff */
[----:B---3--:R-:W-:Y:S05]  /*4830*/  @!P0 NANOSLEEP.SYNCS 0x989680 ;  /* 0x009896800000895d */ /* 0x008fea0003900000 */
[----:B------:R-:W3:Y:S02]  /*4840*/  @!P0 SYNCS.PHASECHK.TRANS64 P0, [R2+URZ+0x10], R105 ;  /* 0x00001069020085a7 */ /* 0x000ee400080010ff */
[----:B---3--:R-:W-:Y:S05]  /*4850*/  @!P0 BRA `(.L_x_77) ;  /* 0xfffffffc00f08947 */ /* 0x008fea000383ffff */
[----:B------:R-:W-:Y:S05]  /*4860*/  BRA `(.L_x_47) ;  /* 0xffffffe400bc7947 */ /* 0x000fea000383ffff */
.L_x_78:
[----:B------:R-:W-:-:S00]  /*4870*/  BRA `(.L_x_78) ;  /* 0xfffffffc00fc7947 */ /* 0x000fc0000383ffff */
[----:B------:R-:W-:-:S00]  /*4880*/  NOP ;  /* 0x0000000000007918 */ /* 0x000fc00000000000 */
[----:B------:R-:W-:-:S00]  /*4890*/  NOP ;  /* 0x0000000000007918 */ /* 0x000fc00000000000 */
[----:B------:R-:W-:-:S00]  /*48a0*/  NOP ;  /* 0x0000000000007918 */ /* 0x000fc00000000000 */
[----:B------:R-:W-:-:S00]  /*48b0*/  NOP ;  /* 0x0000000000007918 */ /* 0x000fc00000000000 */
[----:B------:R-:W-:-:S00]  /*48c0*/  NOP ;  /* 0x0000000000007918 */ /* 0x000fc00000000000 */
[----:B------:R-:W-:-:S00]  /*48d0*/  NOP ;  /* 0x0000000000007918 */ /* 0x000fc00000000000 */
[----:B------:R-:W-:-:S00]  /*48e0*/  NOP ;  /* 0x0000000000007918 */ /* 0x000fc00000000000 */
[----:B------:R-:W-:-:S00]  /*48f0*/  NOP ;  /* 0x0000000000007918 */ /* 0x000fc00000000000 */
.L_x_79:


//--------------------- .nv.shared.kernel_cutlass_kernel_cudnnnative_sparse_attentionselectionNSA_select_attn_fwd_hmmaHopperSelectAttentionFwd_object_at__CopyAtom_ThrID10_TVLayoutSrc112801_TVLayoutDst112801_Valuetypef16_te_0 --------------------------
	.section	.nv.shared.kernel_cutlass_kernel_cudnnnative_sparse_attentionselectionNSA_select_attn_fwd_hmmaHopperSelectAttentionFwd_object_at__CopyAtom_ThrID10_TVLayoutSrc112801_TVLayoutDst112801_Valuetypef16_te_0,"aw",@nobits
	.sectionflags	@""
	.align	1024
	.zero		1024


//--------------------- .nv.shared.reserved.0     --------------------------
	.section	.nv.shared.reserved.0,"aw",@nobits
	.weak		__nv_reservedSMEM_offset_0_alias
	.size		__nv_reservedSMEM_offset_0_alias, 0, 64
	.other		__nv_reservedSMEM_offset_0_alias,@"STO_CUDA_RESERVED_SHARED STV_DEFAULT"
__nv_reservedSMEM_offset_0_alias:
	.zero		0
	.zero		64


//--------------------- .nv.constant0.kernel_cutlass_kernel_cudnnnative_sparse_attentionselectionNSA_select_attn_fwd_hmmaHopperSelectAttentionFwd_object_at__CopyAtom_ThrID10_TVLayoutSrc112801_TVLayoutDst112801_Valuetypef16_te_0 --------------------------
	.section	.nv.constant0.kernel_cutlass_kernel_cudnnnative_sparse_attentionselectionNSA_select_attn_fwd_hmmaHopperSelectAttentionFwd_object_at__CopyAtom_ThrID10_TVLayoutSrc112801_TVLayoutDst112801_Valuetypef16_te_0,"a",@progbits
	.sectionflags	@""
	.align	4
.nv.constant0.kernel_cutlass_kernel_cudnnnative_sparse_attentionselectionNSA_select_attn_fwd_hmmaHopperSelectAttentionFwd_object_at__CopyAtom_ThrID10_TVLayoutSrc112801_TVLayoutDst112801_Valuetypef16_te_0:
	.zero		1452


//--------------------- SYMBOLS --------------------------

	.type		.nv.reservedSmem.offset0,@object
	.size		.nv.reservedSmem.offset0,0x4
	.type		.nv.reservedSmem.cap,@object
	.size		.nv.reservedSmem.cap,0x4
